def matmul_kernel(
    a_ptr,
    b_ptr,
    c_ptr,
    M,
    N,
    K,
    stride_am,
    stride_ak,
    stride_bk,
    stride_bn,
    stride_cm,
    stride_cn,
    BLOCK_M: tl.constexpr,
    BLOCK_N: tl.constexpr,
    BLOCK_K: tl.constexpr,
    GROUP_M: tl.constexpr,
):
    pid = tl.program_id(axis=0)
    num_pid_m = tl.cdiv(M, BLOCK_M)
    num_pid_n = tl.cdiv(N, BLOCK_N)
    num_pid_in_group = GROUP_M * num_pid_n
    group_id = pid // num_pid_in_group
    first_pid_m = group_id * GROUP_M
    group_size_m = min(num_pid_m - first_pid_m, GROUP_M)
    pid_m = first_pid_m + ((pid % num_pid_in_group) % group_size_m)
    pid_n = (pid % num_pid_in_group) // group_size_m

    offs_am = (pid_m * BLOCK_M + tl.arange(0, BLOCK_M)) % M
    offs_bn = (pid_n * BLOCK_N + tl.arange(0, BLOCK_N)) % N
    offs_k = tl.arange(0, BLOCK_K)
    a_ptrs = a_ptr + offs_am[:, None] * stride_am + offs_k[None, :] * stride_ak
    b_ptrs = b_ptr + offs_k[:, None] * stride_bk + offs_bn[None, :] * stride_bn

    acc = tl.zeros((BLOCK_M, BLOCK_N), dtype=tl.float32)
    for kk in range(0, tl.cdiv(K, BLOCK_K)):
        a = tl.load(a_ptrs, mask=offs_k[None, :] < K - kk * BLOCK_K, other=0.0)
        b = tl.load(b_ptrs, mask=offs_k[:, None] < K - kk * BLOCK_K, other=0.0)
        acc = tl.dot(a, b, acc)
        a_ptrs += BLOCK_K * stride_ak
        b_ptrs += BLOCK_K * stride_bk

    c = acc.to(c_ptr.dtype.element_ty)
    offs_cm = pid_m * BLOCK_M + tl.arange(0, BLOCK_M)
    offs_cn = pid_n * BLOCK_N + tl.arange(0, BLOCK_N)
    c_ptrs = c_ptr + offs_cm[:, None] * stride_cm + offs_cn[None, :] * stride_cn
    mask = (offs_cm[:, None] < M) & (offs_cn[None, :] < N)
    tl.store(c_ptrs, c, mask=mask)

# config = {"BLOCK_K": 128, "BLOCK_M": 64, "BLOCK_N": 64, "GROUP_M": 8, "arch": "sm_100", "dtype": "fp8e4m3", "num_ctas": 1, "num_stages": 2, "num_warps": 8}
# arch = sm_100


// ===== COMPILED SASS (sm_100a) =====

	.target	sm_100a

	.elftype	@"ET_EXEC"


//--------------------- .note.nv.tkinfo           --------------------------
	.section	.note.nv.tkinfo,"",@"SHT_NOTE"
	.sectionflags	@"SHF_NOTE_NV_TKINFO"
	.tkinfo
        /*0018*/ 	.word	0x00000081
        /*0030*/ 	.string	""
        /*0030*/ 	.string	"ptxas-blackwell"
        /*0030*/ 	.string	"Cuda compilation tools, release 12.9, V12.9.86"
        /*0030*/ 	.string	"Build cuda_12.9.r12.9/compiler.36037853_0"
        /*0030*/ 	.string	"-v  -suppress-debug-info  -lineinfo  -arch sm_100a "



//--------------------- .note.nv.cuver            --------------------------
	.section	.note.nv.cuver,"",@"SHT_NOTE"
	.sectionflags	@"SHF_NOTE_NV_CUVER"
        /*0018*/ 	.short	0x0001
        /*001a*/ 	.short	0x0064
        /*001c*/ 	.short	0x0001
        /*001e*/ 	.short	0x0000
        /*0020*/ 	.short	0x0001
        /*0022*/ 	.short	0x0000


//--------------------- .nv.info                  --------------------------
	.section	.nv.info,"",@"SHT_CUDA_INFO"
	.align	4


	//----- nvinfo : EIATTR_REGCOUNT
	.align		4
        /*0000*/ 	.byte	0x04, 0x2f
        /*0002*/ 	.short	(.L_4 - .L_3)
	.align		4
.L_3:
        /*0004*/ 	.word	index@(matmul_kernel)
        /*0008*/ 	.word	0x000000f4


	//----- nvinfo : EIATTR_FRAME_SIZE
	.align		4
.L_4:
        /*000c*/ 	.byte	0x04, 0x11
        /*000e*/ 	.short	(.L_6 - .L_5)
	.align		4
.L_5:
        /*0010*/ 	.word	index@($__internal_2_$__cuda_sm10x_tcgen05_guardrail_trap_unallocated_columns_being_dealloced)
        /*0014*/ 	.word	0x00000000


	//----- nvinfo : EIATTR_FRAME_SIZE
	.align		4
.L_6:
        /*0018*/ 	.byte	0x04, 0x11
        /*001a*/ 	.short	(.L_8 - .L_7)
	.align		4
.L_7:
        /*001c*/ 	.word	index@($__internal_1_$__cuda_sm10x_tcgen05_guardrail_trap_phase_invalid_during_alloc)
        /*0020*/ 	.word	0x00000000


	//----- nvinfo : EIATTR_FRAME_SIZE
	.align		4
.L_8:
        /*0024*/ 	.byte	0x04, 0x11
        /*0026*/ 	.short	(.L_10 - .L_9)
	.align		4
.L_9:
        /*0028*/ 	.word	index@($__internal_0_$__cuda_sm10x_tcgen05_guardrail_trap_col_being_dealloced_not_returned_by_alloc)
        /*002c*/ 	.word	0x00000000


	//----- nvinfo : EIATTR_FRAME_SIZE
	.align		4
.L_10:
        /*0030*/ 	.byte	0x04, 0x11
        /*0032*/ 	.short	(.L_12 - .L_11)
	.align		4
.L_11:
        /*0034*/ 	.word	index@(matmul_kernel)
        /*0038*/ 	.word	0x00000000


	//----- nvinfo : EIATTR_MIN_STACK_SIZE
	.align		4
.L_12:
        /*003c*/ 	.byte	0x04, 0x12
        /*003e*/ 	.short	(.L_14 - .L_13)
	.align		4
.L_13:
        /*0040*/ 	.word	index@(matmul_kernel)
        /*0044*/ 	.word	0x00000000
.L_14:


//--------------------- .nv.info.matmul_kernel    --------------------------
	.section	.nv.info.matmul_kernel,"",@"SHT_CUDA_INFO"
	.sectionflags	@""
	.align	4


	//----- nvinfo : EIATTR_CUDA_API_VERSION
	.align		4
        /*0000*/ 	.byte	0x04, 0x37
        /*0002*/ 	.short	(.L_16 - .L_15)
.L_15:
        /*0004*/ 	.word	0x00000081


	//----- nvinfo : EIATTR_KPARAM_INFO
	.align		4
.L_16:
        /*0008*/ 	.byte	0x04, 0x17
        /*000a*/ 	.short	(.L_18 - .L_17)
.L_17:
        /*000c*/ 	.word	0x00000000
        /*0010*/ 	.short	0x000d
        /*0012*/ 	.short	0x0048
        /*0014*/ 	.byte	0x00, 0xf4, 0x21, 0x00


	//----- nvinfo : EIATTR_KPARAM_INFO
	.align		4
.L_18:
        /*0018*/ 	.byte	0x04, 0x17
        /*001a*/ 	.short	(.L_20 - .L_19)
.L_19:
        /*001c*/ 	.word	0x00000000
        /*0020*/ 	.short	0x000c
        /*0022*/ 	.short	0x0040
        /*0024*/ 	.byte	0x00, 0xf4, 0x21, 0x00


	//----- nvinfo : EIATTR_KPARAM_INFO
	.align		4
.L_20:
        /*0028*/ 	.byte	0x04, 0x17
        /*002a*/ 	.short	(.L_22 - .L_21)
.L_21:
        /*002c*/ 	.word	0x00000000
        /*0030*/ 	.short	0x000b
        /*0032*/ 	.short	0x0038
        /*0034*/ 	.byte	0x00, 0xf0, 0x11, 0x00


	//----- nvinfo : EIATTR_KPARAM_INFO
	.align		4
.L_22:
        /*0038*/ 	.byte	0x04, 0x17
        /*003a*/ 	.short	(.L_24 - .L_23)
.L_23:
        /*003c*/ 	.word	0x00000000
        /*0040*/ 	.short	0x000a
        /*0042*/ 	.short	0x0034
        /*0044*/ 	.byte	0x00, 0xf0, 0x11, 0x00


	//----- nvinfo : EIATTR_KPARAM_INFO
	.align		4
.L_24:
        /*0048*/ 	.byte	0x04, 0x17
        /*004a*/ 	.short	(.L_26 - .L_25)
.L_25:
        /*004c*/ 	.word	0x00000000
        /*0050*/ 	.short	0x0009
        /*0052*/ 	.short	0x0030
        /*0054*/ 	.byte	0x00, 0xf0, 0x11, 0x00


	//----- nvinfo : EIATTR_KPARAM_INFO
	.align		4
.L_26:
        /*0058*/ 	.byte	0x04, 0x17
        /*005a*/ 	.short	(.L_28 - .L_27)
.L_27:
        /*005c*/ 	.word	0x00000000
        /*0060*/ 	.short	0x0008
        /*0062*/ 	.short	0x002c
        /*0064*/ 	.byte	0x00, 0xf0, 0x11, 0x00


	//----- nvinfo : EIATTR_KPARAM_INFO
	.align		4
.L_28:
        /*0068*/ 	.byte	0x04, 0x17
        /*006a*/ 	.short	(.L_30 - .L_29)
.L_29:
        /*006c*/ 	.word	0x00000000
        /*0070*/ 	.short	0x0007
        /*0072*/ 	.short	0x0028
        /*0074*/ 	.byte	0x00, 0xf0, 0x11, 0x00


	//----- nvinfo : EIATTR_KPARAM_INFO
	.align		4
.L_30:
        /*0078*/ 	.byte	0x04, 0x17
        /*007a*/ 	.short	(.L_32 - .L_31)
.L_31:
        /*007c*/ 	.word	0x00000000
        /*0080*/ 	.short	0x0006
        /*0082*/ 	.short	0x0024
        /*0084*/ 	.byte	0x00, 0xf0, 0x11, 0x00


	//----- nvinfo : EIATTR_KPARAM_INFO
	.align		4
.L_32:
        /*0088*/ 	.byte	0x04, 0x17
        /*008a*/ 	.short	(.L_34 - .L_33)
.L_33:
        /*008c*/ 	.word	0x00000000
        /*0090*/ 	.short	0x0005
        /*0092*/ 	.short	0x0020
        /*0094*/ 	.byte	0x00, 0xf0, 0x11, 0x00


	//----- nvinfo : EIATTR_KPARAM_INFO
	.align		4
.L_34:
        /*0098*/ 	.byte	0x04, 0x17
        /*009a*/ 	.short	(.L_36 - .L_35)
.L_35:
        /*009c*/ 	.word	0x00000000
        /*00a0*/ 	.short	0x0004
        /*00a2*/ 	.short	0x001c
        /*00a4*/ 	.byte	0x00, 0xf0, 0x11, 0x00


	//----- nvinfo : EIATTR_KPARAM_INFO
	.align		4
.L_36:
        /*00a8*/ 	.byte	0x04, 0x17
        /*00aa*/ 	.short	(.L_38 - .L_37)
.L_37:
        /*00ac*/ 	.word	0x00000000
        /*00b0*/ 	.short	0x0003
        /*00b2*/ 	.short	0x0018
        /*00b4*/ 	.byte	0x00, 0xf0, 0x11, 0x00


	//----- nvinfo : EIATTR_KPARAM_INFO
	.align		4
.L_38:
        /*00b8*/ 	.byte	0x04, 0x17
        /*00ba*/ 	.short	(.L_40 - .L_39)
.L_39:
        /*00bc*/ 	.word	0x00000000
        /*00c0*/ 	.short	0x0002
        /*00c2*/ 	.short	0x0010
        /*00c4*/ 	.byte	0x00, 0xf4, 0x21, 0x00


	//----- nvinfo : EIATTR_KPARAM_INFO
	.align		4
.L_40:
        /*00c8*/ 	.byte	0x04, 0x17
        /*00ca*/ 	.short	(.L_42 - .L_41)
.L_41:
        /*00cc*/ 	.word	0x00000000
        /*00d0*/ 	.short	0x0001
        /*00d2*/ 	.short	0x0008
        /*00d4*/ 	.byte	0x00, 0xf4, 0x21, 0x00


	//----- nvinfo : EIATTR_KPARAM_INFO
	.align		4
.L_42:
        /*00d8*/ 	.byte	0x04, 0x17
        /*00da*/ 	.short	(.L_44 - .L_43)
.L_43:
        /*00dc*/ 	.word	0x00000000
        /*00e0*/ 	.short	0x0000
        /*00e2*/ 	.short	0x0000
        /*00e4*/ 	.byte	0x00, 0xf4, 0x21, 0x00


	//----- nvinfo : EIATTR_AT_ENTRY_FRAGMENTS
	.align		4
.L_44:
        /*00e8*/ 	.byte	0x04, 0x4f
        /*00ea*/ 	.short	(.L_46 - .L_45)


	//   ....[0]....
.L_45:
        /*00ec*/ 	.word	0x00000004


	//----- nvinfo : EIATTR_RESERVED_SMEM_USED
	.align		4
.L_46:
        /*00f0*/ 	.byte	0x01, 0x41
	.zero		2


	//----- nvinfo : EIATTR_SPARSE_MMA_MASK
	.align		4
        /*00f4*/ 	.byte	0x03, 0x50
        /*00f6*/ 	.short	0x0000


	//----- nvinfo : EIATTR_TCGEN05_1CTA_USED
	.align		4
        /*00f8*/ 	.byte	0x01, 0x51
	.zero		2


	//----- nvinfo : EIATTR_MAXREG_COUNT
	.align		4
        /*00fc*/ 	.byte	0x03, 0x1b
        /*00fe*/ 	.short	0x00ff


	//----- nvinfo : EIATTR_NUM_BARRIERS
	.align		4
        /*0100*/ 	.byte	0x02, 0x4c
        /*0102*/ 	.byte	0x01
	.zero		1


	//----- nvinfo : EIATTR_INT_WARP_WIDE_INSTR_OFFSETS
	.align		4
        /*0104*/ 	.byte	0x04, 0x31
        /*0106*/ 	.short	(.L_48 - .L_47)


	//   ....[0]....
.L_47:
        /*0108*/ 	.word	0x00002490


	//   ....[1]....
        /*010c*/ 	.word	0x000024a0


	//   ....[2]....
        /*0110*/ 	.word	0x00004110


	//   ....[3]....
        /*0114*/ 	.word	0x00007510


	//   ....[4]....
        /*0118*/ 	.word	0x00007560


	//----- nvinfo : EIATTR_COOP_GROUP_MASK_REGIDS
	.align		4
.L_48:
        /*011c*/ 	.byte	0x04, 0x29
        /*011e*/ 	.short	(.L_50 - .L_49)


	//   ....[0]....
.L_49:
        /*0120*/ 	.word	0xffffffff


	//   ....[1]....
        /*0124*/ 	.word	0xffffffff


	//   ....[2]....
        /*0128*/ 	.word	0xffffffff


	//   ....[3]....
        /*012c*/ 	.word	0xffffffff


	//----- nvinfo : EIATTR_COOP_GROUP_INSTR_OFFSETS
	.align		4
.L_50:
        /*0130*/ 	.byte	0x04, 0x28
        /*0132*/ 	.short	(.L_52 - .L_51)


	//   ....[0]....
.L_51:
        /*0134*/ 	.word	0x00000060


	//   ....[1]....
        /*0138*/ 	.word	0x00000320


	//   ....[2]....
        /*013c*/ 	.word	0x000073a0


	//   ....[3]....
        /*0140*/ 	.word	0x00007610


	//----- nvinfo : EIATTR_VRC_CTA_INIT_COUNT
	.align		4
.L_52:
        /*0144*/ 	.byte	0x02, 0x4a
        /*0146*/ 	.byte	0x80
	.zero		1


	//----- nvinfo : EIATTR_MBARRIER_INSTR_OFFSETS
	.align		4
        /*0148*/ 	.byte	0x04, 0x39
        /*014a*/ 	.short	(.L_54 - .L_53)


	//   ....[0]....
.L_53:
        /*014c*/ 	.word	0x00002610
        /*0150*/ 	.word	0x000000ff
        /*0154*/ 	.word	0x00000000
        /*0158*/ 	.short	0x0100
        /*015a*/ 	.byte	0x06
	.zero		1


	//   ....[1]....
        /*015c*/ 	.word	0x00004140
        /*0160*/ 	.word	0x000000ff
        /*0164*/ 	.word	0x00008008
        /*0168*/ 	.short	0x0100
        /*016a*/ 	.byte	0x09
	.zero		1


	//   ....[2]....
        /*016c*/ 	.word	0x00004f70
        /*0170*/ 	.word	0x000000ff
        /*0174*/ 	.word	0x00000000
        /*0178*/ 	.short	0x010a
        /*017a*/ 	.byte	0x06
	.zero		1


	//   ....[3]....
        /*017c*/ 	.word	0x000066f0
        /*0180*/ 	.word	0x000000ff
        /*0184*/ 	.word	0x00000000
        /*0188*/ 	.short	0x010a
        /*018a*/ 	.byte	0x06
	.zero		1


	//   ....[4]....
        /*018c*/ 	.word	0x00006890
        /*0190*/ 	.word	0x000000ff
        /*0194*/ 	.word	0x00008000
        /*0198*/ 	.short	0x0108
        /*019a*/ 	.byte	0x09
	.zero		1


	//   ....[5]....
        /*019c*/ 	.word	0x00006940
        /*01a0*/ 	.word	0x000000ff
        /*01a4*/ 	.word	0x00008008
        /*01a8*/ 	.short	0x0108
        /*01aa*/ 	.byte	0x09
	.zero		1


	//   ....[6]....
        /*01ac*/ 	.word	0x00007630
        /*01b0*/ 	.word	0x000000ff
        /*01b4*/ 	.word	0x00000000
        /*01b8*/ 	.short	0x010a
        /*01ba*/ 	.byte	0x06
	.zero		1


	//   ....[7]....
        /*01bc*/ 	.word	0x00007660
        /*01c0*/ 	.word	0x000000ff
        /*01c4*/ 	.word	0x00000000
        /*01c8*/ 	.short	0x010a
        /*01ca*/ 	.byte	0x06
	.zero		1


	//----- nvinfo : EIATTR_NUM_MBARRIERS
	.align		4
.L_54:
        /*01cc*/ 	.byte	0x03, 0x38
        /*01ce*/ 	.short	0x0002


	//----- nvinfo : EIATTR_EXIT_INSTR_OFFSETS
	.align		4
        /*01d0*/ 	.byte	0x04, 0x1c
        /*01d2*/ 	.short	(.L_56 - .L_55)


	//   ....[0]....
.L_55:
        /*01d4*/ 	.word	0x00007620


	//----- nvinfo : EIATTR_REQNTID
	.align		4
.L_56:
        /*01d8*/ 	.byte	0x04, 0x10
        /*01da*/ 	.short	(.L_58 - .L_57)
.L_57:
        /*01dc*/ 	.word	0x00000100
        /*01e0*/ 	.word	0x00000001
        /*01e4*/ 	.word	0x00000001


	//----- nvinfo : EIATTR_CRS_STACK_SIZE
	.align		4
.L_58:
        /*01e8*/ 	.byte	0x04, 0x1e
        /*01ea*/ 	.short	(.L_60 - .L_59)
.L_59:
        /*01ec*/ 	.word	0x00000000


	//----- nvinfo : EIATTR_CBANK_PARAM_SIZE
	.align		4
.L_60:
        /*01f0*/ 	.byte	0x03, 0x19
        /*01f2*/ 	.short	0x0050


	//----- nvinfo : EIATTR_PARAM_CBANK
	.align		4
        /*01f4*/ 	.byte	0x04, 0x0a
        /*01f6*/ 	.short	(.L_62 - .L_61)
	.align		4
.L_61:
        /*01f8*/ 	.word	index@(.nv.constant0.matmul_kernel)
        /*01fc*/ 	.short	0x0380
        /*01fe*/ 	.short	0x0050


	//----- nvinfo : EIATTR_SW_WAR
	.align		4
.L_62:
        /*0200*/ 	.byte	0x04, 0x36
        /*0202*/ 	.short	(.L_64 - .L_63)
.L_63:
        /*0204*/ 	.word	0x00000008
.L_64:


//--------------------- .nv.compat                --------------------------
	.section	.nv.compat,"",@"SHT_CUDA_COMPAT_INFO"
	.align	4
        /*0000*/ 	.byte	0x02, 0x02, 0x02, 0x00, 0x02, 0x05, 0x05, 0x00, 0x02, 0x03, 0x00, 0x00, 0x02, 0x06, 0x01, 0x00


//--------------------- .nv.callgraph             --------------------------
	.section	.nv.callgraph,"",@"SHT_CUDA_CALLGRAPH"
	.align	4
	.sectionentsize	8
	.align		4
        /*0000*/ 	.word	0x00000000
	.align		4
        /*0004*/ 	.word	0xffffffff
	.align		4
        /*0008*/ 	.word	0x00000000
	.align		4
        /*000c*/ 	.word	0xfffffffe
	.align		4
        /*0010*/ 	.word	0x00000000
	.align		4
        /*0014*/ 	.word	0xfffffffd
	.align		4
        /*0018*/ 	.word	0x00000000
	.align		4
        /*001c*/ 	.word	0xfffffffc


//--------------------- .text.matmul_kernel       --------------------------
	.section	.text.matmul_kernel,"ax",@progbits
	.align	128
        .global         matmul_kernel
        .type           matmul_kernel,@function
        .size           matmul_kernel,(.L_x_20 - matmul_kernel)
        .other          matmul_kernel,@"STO_CUDA_ENTRY STV_DEFAULT"
matmul_kernel:
.text.matmul_kernel:
[----:B------:R-:W0:Y:S01]  /*0000*/  LDC R1, c[0x0][0x37c] ;  /* 0x0000df00ff017b82 */ /* 0x000e220000000800 */
[----:B------:R-:W1:Y:S01]  /*0010*/  S2R R0, SR_TID.X ;  /* 0x0000000000007919 */ /* 0x000e620000002100 */
[----:B------:R-:W2:Y:S01]  /*0020*/  LDCU.64 UR18, c[0x0][0x358] ;  /* 0x00006b00ff1277ac */ /* 0x000ea20008000a00 */
[----:B-1----:R-:W-:-:S13]  /*0030*/  ISETP.GE.U32.AND P1, PT, R0, 0x20, PT ;  /* 0x000000200000780c */ /* 0x002fda0003f26070 */
[----:B--2---:R-:W-:Y:S05]  /*0040*/  @P1 BRA `(.L_x_0) ;  /* 0x0000000000b81947 */ /* 0x004fea0003800000 */
[----:B------:R-:W1:Y:S01]  /*0050*/  S2UR UR6, SR_CgaCtaId ;  /* 0x00000000000679c3 */ /* 0x000e620000008800 */
[----:B------:R-:W-:Y:S01]  /*0060*/  NOP ;  /* 0x0000000000007918 */ /* 0x000fe20000000000 */
[----:B------:R-:W-:Y:S02]  /*0070*/  UMOV UR4, 0x40 ;  /* 0x0000004000047882 */ /* 0x000fe40000000000 */
[----:B-1----:R-:W-:-:S09]  /*0080*/  ULEA UR4, UR6, UR4, 0x18 ;  /* 0x0000000406047291 */ /* 0x002fd2000f8ec0ff */
[----:B------:R-:W1:Y:S01]  /*0090*/  LDS.U8 R2, [UR4] ;  /* 0x00000004ff027984 */ /* 0x000e620008000000 */
[----:B------:R-:W-:Y:S02]  /*00a0*/  UMOV UR4, 0x400 ;  /* 0x0000040000047882 */ /* 0x000fe40000000000 */
[----:B------:R-:W-:Y:S01]  /*00b0*/  ULEA UR4, UR6, UR4, 0x18 ;  /* 0x0000000406047291 */ /* 0x000fe2000f8ec0ff */
[----:B-1----:R-:W-:-:S13]  /*00c0*/  ISETP.NE.AND P0, PT, R2, RZ, PT ;  /* 0x000000ff0200720c */ /* 0x002fda0003f05270 */
[----:B------:R-:W-:Y:S05]  /*00d0*/  @P0 BRA `(.L_x_1) ;  /* 0x00000000007c0947 */ /* 0x000fea0003800000 */
[----:B------:R-:W-:-:S13]  /*00e0*/  ELECT P0, URZ, PT ;  /* 0x0000000000ff782f */ /* 0x000fda0003800000 */
[----:B------:R-:W-:Y:S05]  /*00f0*/  @!P0 BRA `(.L_x_2) ;  /* 0x0000000000848947 */ /* 0x000fea0003800000 */
[----:B------:R-:W-:Y:S01]  /*0100*/  UMOV UR5, 0x2 ;  /* 0x0000000200057882 */ /* 0x000fe20000000000 */
[----:B------:R-:W-:Y:S02]  /*0110*/  IMAD.MOV.U32 R5, RZ, RZ, 0x1 ;  /* 0x00000001ff057424 */ /* 0x000fe400078e00ff */
[----:B------:R-:W-:Y:S02]  /*0120*/  IMAD.MOV.U32 R3, RZ, RZ, 0x3 ;  /* 0x00000003ff037424 */ /* 0x000fe400078e00ff */
[----:B------:R-:W-:Y:S04]  /*0130*/  DEPBAR.LE SB1, 0x36 ;  /* 0x00009d800000791a */ /* 0x000fe80000000000 */
[----:B------:R-:W1:Y:S02]  /*0140*/  UTCATOMSWS.FIND_AND_SET.ALIGN UP0, UR5, UR5 ;  /* 0x00000005000575e3 */ /* 0x000e640008000800 */
[----:B-1----:R-:W-:-:S04]  /*0150*/  PLOP3.LUT P0, PT, PT, PT, UP0, 0x80, 0x8 ;  /* 0x000000000008781c */ /* 0x002fc80003f0f008 */
[----:B------:R-:W-:-:S04]  /*0160*/  SEL R2, RZ, 0xffffffff, !P0 ;  /* 0xffffffffff027807 */ /* 0x000fc80004000000 */
[----:B------:R-:W-:Y:S01]  /*0170*/  ISETP.NE.AND P0, PT, R2, RZ, PT ;  /* 0x000000ff0200720c */ /* 0x000fe20003f05270 */
[----:B------:R-:W-:-:S12]  /*0180*/  IMAD.U32 R2, RZ, RZ, UR5 ;  /* 0x00000005ff027e24 */ /* 0x000fd8000f8e00ff */
[----:B------:R-:W-:Y:S05]  /*0190*/  @P0 BRA `(.L_x_3) ;  /* 0x0000000000240947 */ /* 0x000fea0003800000 */
.L_x_4:
[----:B------:R-:W-:Y:S05]  /*01a0*/  NANOSLEEP 0x64 ;  /* 0x000000640000795d */ /* 0x000fea0003800000 */
[----:B------:R-:W-:-:S05]  /*01b0*/  UMOV UR5, 0x2 ;  /* 0x0000000200057882 */ /* 0x000fca0000000000 */
[----:B------:R-:W-:Y:S04]  /*01c0*/  DEPBAR.LE SB1, 0x36 ;  /* 0x00009d800000791a */ /* 0x000fe80000000000 */
[----:B------:R-:W1:Y:S02]  /*01d0*/  UTCATOMSWS.FIND_AND_SET.ALIGN UP0, UR5, UR5 ;  /* 0x00000005000575e3 */ /* 0x000e640008000800 */
[----:B-1----:R-:W-:-:S04]  /*01e0*/  PLOP3.LUT P0, PT, PT, PT, UP0, 0x80, 0x8 ;  /* 0x000000000008781c */ /* 0x002fc80003f0f008 */
[----:B------:R-:W-:-:S04]  /*01f0*/  SEL R2, RZ, 0xffffffff, !P0 ;  /* 0xffffffffff027807 */ /* 0x000fc80004000000 */
[----:B------:R-:W-:Y:S01]  /*0200*/  ISETP.NE.AND P0, PT, R2, RZ, PT ;  /* 0x000000ff0200720c */ /* 0x000fe20003f05270 */
[----:B------:R-:W-:-:S12]  /*0210*/  IMAD.U32 R2, RZ, RZ, UR5 ;  /* 0x00000005ff027e24 */ /* 0x000fd8000f8e00ff */
[----:B------:R-:W-:Y:S05]  /*0220*/  @!P0 BRA `(.L_x_4) ;  /* 0xfffffffc00dc8947 */ /* 0x000fea000383ffff */
.L_x_3:
[C---:B------:R-:W-:Y:S01]  /*0230*/  VIADD R4, R2.reuse, 0x10 ;  /* 0x0000001002047836 */ /* 0x040fe20000000000 */
[----:B------:R-:W-:Y:S01]  /*0240*/  UMOV UR5, 0x50 ;  /* 0x0000005000057882 */ /* 0x000fe20000000000 */
[----:B------:R-:W-:Y:S01]  /*0250*/  SHF.L.U32 R3, R3, R2, RZ ;  /* 0x0000000203037219 */ /* 0x000fe200000006ff */
[----:B------:R-:W-:Y:S01]  /*0260*/  ULEA UR5, UR6, UR5, 0x18 ;  /* 0x0000000506057291 */ /* 0x000fe2000f8ec0ff */
[----:B------:R-:W-:Y:S01]  /*0270*/  IMAD.SHL.U32 R2, R2, 0x20, RZ ;  /* 0x0000002002027824 */ /* 0x000fe200078e00ff */
[----:B------:R-:W-:-:S04]  /*0280*/  SHF.L.U32 R4, R5, R4, RZ ;  /* 0x0000000405047219 */ /* 0x000fc800000006ff */
[----:B------:R-:W-:-:S05]  /*0290*/  LOP3.LUT R3, R4, R3, RZ, 0xfc, !PT ;  /* 0x0000000304037212 */ /* 0x000fca00078efcff */
[----:B------:R1:W-:Y:S04]  /*02a0*/  ATOMS.OR RZ, [UR5], R3 ;  /* 0x00000003ffff798c */ /* 0x0003e8000b000005 */
[----:B------:R1:W-:Y:S01]  /*02b0*/  STS [UR4], R2 ;  /* 0x00000002ff007988 */ /* 0x0003e20008000804 */
[----:B------:R-:W-:Y:S05]  /*02c0*/  BRA `(.L_x_2) ;  /* 0x0000000000107947 */ /* 0x000fea0003800000 */
.L_x_1:
[----:B------:R-:W-:-:S05]  /*02d0*/  IMAD.MOV.U32 R2, RZ, RZ, -0x1 ;  /* 0xffffffffff027424 */ /* 0x000fca00078e00ff */
[----:B------:R1:W-:Y:S02]  /*02e0*/  STS [UR4], R2 ;  /* 0x00000002ff007988 */ /* 0x0003e40008000804 */
[----:B-1----:R-:W-:-:S07]  /*02f0*/  MOV R2, 0x310 ;  /* 0x0000031000027802 */ /* 0x002fce0000000f00 */
[----:B0-----:R-:W-:Y:S05]  /*0300*/  CALL.REL.NOINC `($__internal_1_$__cuda_sm10x_tcgen05_guardrail_trap_phase_invalid_during_alloc) ;  /* 0x0000007000ec7944 */ /* 0x001fea0003c00000 */
.L_x_2:
[----:B------:R-:W-:Y:S05]  /*0310*/  WARPSYNC.ALL ;  /* 0x0000000000007948 */ /* 0x000fea0003800000 */
[----:B------:R-:W-:Y:S01]  /*0320*/  NOP ;  /* 0x0000000000007918 */ /* 0x000fe20000000000 */
.L_x_0:
[----:B------:R-:W2:Y:S01]  /*0330*/  LDC.64 R56, c[0x0][0x398] ;  /* 0x0000e600ff387b82 */ /* 0x000ea20000000a00 */
[----:B------:R-:W3:Y:S01]  /*0340*/  S2R R7, SR_CTAID.X ;  /* 0x0000000000077919 */ /* 0x000ee20000002500 */
[----:B------:R-:W-:Y:S01]  /*0350*/  UMOV UR9, 0x400 ;  /* 0x0000040000097882 */ /* 0x000fe20000000000 */
[----:B------:R-:W4:Y:S01]  /*0360*/  LDCU UR17, c[0x0][0x3a4] ;  /* 0x00007480ff1177ac */ /* 0x000f220008000800 */
[----:B------:R-:W-:Y:S02]  /*0370*/  PRMT R203, RZ, 0x7610, R203 ;  /* 0x00007610ffcb7816 */ /* 0x000fe400000000cb */
[----:B------:R-:W-:Y:S01]  /*0380*/  PRMT R205, RZ, 0x7610, R205 ;  /* 0x00007610ffcd7816 */ /* 0x000fe200000000cd */
[----:B------:R-:W-:Y:S01]  /*0390*/  UMOV UR11, 0x1 ;  /* 0x00000001000b7882 */ /* 0x000fe20000000000 */
[----:B------:R-:W5:Y:S01]  /*03a0*/  S2UR UR7, SR_CgaCtaId ;  /* 0x00000000000779c3 */ /* 0x000f620000008800 */
[----:B------:R-:W1:Y:S07]  /*03b0*/  LDCU.128 UR12, c[0x0][0x380] ;  /* 0x00007000ff0c77ac */ /* 0x000e6e0008000c00 */
[----:B------:R-:W0:Y:S01]  /*03c0*/  LDC R172, c[0x0][0x3a0] ;  /* 0x0000e800ffac7b82 */ /* 0x000e220000000800 */
[----:B-12---:R-:W-:Y:S01]  /*03d0*/  VIADD R2, R57, 0x3f ;  /* 0x0000003f39027836 */ /* 0x006fe20000000000 */
[----:B------:R-:W-:-:S06]  /*03e0*/  IABS R12, R56 ;  /* 0x00000038000c7213 */ /* 0x000fcc0000000000 */
[----:B------:R-:W1:Y:S01]  /*03f0*/  LDC.64 R128, c[0x0][0x3a8] ;  /* 0x0000ea00ff807b82 */ /* 0x000e620000000a00 */
[----:B------:R-:W-:Y:S01]  /*0400*/  SHF.R.S32.HI R3, RZ, 0x1f, R2 ;  /* 0x0000001fff037819 */ /* 0x000fe20000011402 */
[----:B-----5:R-:W-:-:S03]  /*0410*/  ULEA UR9, UR7, UR9, 0x18 ;  /* 0x0000000907097291 */ /* 0x020fc6000f8ec0ff */
[----:B------:R-:W-:Y:S02]  /*0420*/  LEA.HI R3, R3, R2, RZ, 0x6 ;  /* 0x0000000203037211 */ /* 0x000fe400078f30ff */
[----:B---3--:R-:W-:Y:S01]  /*0430*/  IABS R8, R7 ;  /* 0x0000000700087213 */ /* 0x008fe20000000000 */
[----:B------:R-:W-:Y:S01]  /*0440*/  UIADD3 UR6, UPT, UPT, UR9, 0x8000, URZ ;  /* 0x0000800009067890 */ /* 0x000fe2000fffe0ff */
[----:B------:R-:W-:-:S05]  /*0450*/  SHF.R.S32.HI R3, RZ, 0x6, R3 ;  /* 0x00000006ff037819 */ /* 0x000fca0000011403 */
[----:B------:R-:W-:-:S05]  /*0460*/  IMAD.SHL.U32 R4, R3, 0x8, RZ ;  /* 0x0000000803047824 */ /* 0x000fca00078e00ff */
[-C--:B------:R-:W-:Y:S02]  /*0470*/  IABS R9, R4.reuse ;  /* 0x0000000400097213 */ /* 0x080fe40000000000 */
[----:B------:R-:W-:Y:S02]  /*0480*/  IABS R10, R4 ;  /* 0x00000004000a7213 */ /* 0x000fe40000000000 */
[----:B------:R-:W2:Y:S08]  /*0490*/  I2F.RP R5, R9 ;  /* 0x0000000900057306 */ /* 0x000eb00000209400 */
[----:B--2---:R-:W2:Y:S02]  /*04a0*/  MUFU.RCP R5, R5 ;  /* 0x0000000500057308 */ /* 0x004ea40000001000 */
[----:B--2---:R-:W-:-:S02]  /*04b0*/  VIADD R2, R5, 0xffffffe ;  /* 0x0ffffffe05027836 */ /* 0x004fc40000000000 */
[----:B------:R-:W-:-:S04]  /*04c0*/  IMAD.MOV R5, RZ, RZ, -R10 ;  /* 0x000000ffff057224 */ /* 0x000fc800078e0a0a */
[----:B------:R2:W3:Y:S02]  /*04d0*/  F2I.FTZ.U32.TRUNC.NTZ R3, R2 ;  /* 0x0000000200037305 */ /* 0x0004e4000021f000 */
[----:B--2---:R-:W-:Y:S02]  /*04e0*/  IMAD.MOV.U32 R2, RZ, RZ, RZ ;  /* 0x000000ffff027224 */ /* 0x004fe400078e00ff */
[----:B---3--:R-:W-:-:S04]  /*04f0*/  IMAD.MOV R6, RZ, RZ, -R3 ;  /* 0x000000ffff067224 */ /* 0x008fc800078e0a03 */
[----:B------:R-:W-:Y:S02]  /*0500*/  IMAD R11, R6, R9, RZ ;  /* 0x00000009060b7224 */ /* 0x000fe400078e02ff */
[----:B------:R-:W-:Y:S02]  /*0510*/  IMAD.MOV.U32 R6, RZ, RZ, R8 ;  /* 0x000000ffff067224 */ /* 0x000fe400078e0008 */
[----:B------:R-:W-:-:S06]  /*0520*/  IMAD.HI.U32 R3, R3, R11, R2 ;  /* 0x0000000b03037227 */ /* 0x000fcc00078e0002 */
[----:B------:R-:W-:-:S04]  /*0530*/  IMAD.HI.U32 R3, R3, R6, RZ ;  /* 0x0000000603037227 */ /* 0x000fc800078e00ff */
[----:B------:R-:W-:Y:S01]  /*0540*/  IMAD R2, R3, R5, R6 ;  /* 0x0000000503027224 */ /* 0x000fe200078e0206 */
[----:B------:R-:W-:Y:S04]  /*0550*/  BAR.SYNC.DEFER_BLOCKING 0x0 ;  /* 0x0000000000007b1d */ /* 0x000fe80000010000 */
[----:B------:R-:W-:-:S13]  /*0560*/  ISETP.GT.U32.AND P2, PT, R9, R2, PT ;  /* 0x000000020900720c */ /* 0x000fda0003f44070 */
[----:B------:R-:W-:Y:S02]  /*0570*/  @!P2 IMAD.IADD R2, R2, 0x1, -R9 ;  /* 0x000000010202a824 */ /* 0x000fe400078e0a09 */
[----:B------:R-:W-:Y:S01]  /*0580*/  @!P2 VIADD R3, R3, 0x1 ;  /* 0x000000010303a836 */ /* 0x000fe20000000000 */
[----:B------:R-:W-:Y:S02]  /*0590*/  ISETP.NE.AND P2, PT, R4, RZ, PT ;  /* 0x000000ff0400720c */ /* 0x000fe40003f45270 */
[----:B------:R-:W-:Y:S02]  /*05a0*/  ISETP.GE.U32.AND P0, PT, R2, R9, PT ;  /* 0x000000090200720c */ /* 0x000fe40003f06070 */
[----:B------:R-:W-:-:S04]  /*05b0*/  LOP3.LUT R2, R7, R4, RZ, 0x3c, !PT ;  /* 0x0000000407027212 */ /* 0x000fc800078e3cff */
[----:B------:R-:W-:Y:S01]  /*05c0*/  ISETP.GE.AND P3, PT, R2, RZ, PT ;  /* 0x000000ff0200720c */ /* 0x000fe20003f66270 */
[----:B------:R-:W-:-:S06]  /*05d0*/  VIADD R2, R56, 0x3f ;  /* 0x0000003f38027836 */ /* 0x000fcc0000000000 */
[----:B------:R-:W-:-:S04]  /*05e0*/  @P0 VIADD R3, R3, 0x1 ;  /* 0x0000000103030836 */ /* 0x000fc80000000000 */
[----:B------:R-:W-:Y:S01]  /*05f0*/  IMAD.MOV.U32 R5, RZ, RZ, R3 ;  /* 0x000000ffff057224 */ /* 0x000fe200078e0003 */
[----:B------:R-:W-:-:S03]  /*0600*/  SHF.R.S32.HI R3, RZ, 0x1f, R2 ;  /* 0x0000001fff037819 */ /* 0x000fc60000011402 */
[----:B------:R-:W-:Y:S01]  /*0610*/  @!P3 IMAD.MOV R5, RZ, RZ, -R5 ;  /* 0x000000ffff05b224 */ /* 0x000fe200078e0a05 */
[----:B------:R-:W-:Y:S02]  /*0620*/  @!P2 LOP3.LUT R5, RZ, R4, RZ, 0x33, !PT ;  /* 0x00000004ff05a212 */ /* 0x000fe400078e33ff */
[----:B------:R-:W-:-:S03]  /*0630*/  LEA.HI R3, R3, R2, RZ, 0x6 ;  /* 0x0000000203037211 */ /* 0x000fc600078f30ff */
[----:B------:R-:W-:Y:S02]  /*0640*/  IMAD.SHL.U32 R10, R5, 0x8, RZ ;  /* 0x00000008050a7824 */ /* 0x000fe400078e00ff */
[----:B------:R-:W-:-:S03]  /*0650*/  IMAD.MOV R5, RZ, RZ, -R5 ;  /* 0x000000ffff057224 */ /* 0x000fc600078e0a05 */
[----:B------:R-:W-:Y:S01]  /*0660*/  LEA.HI.SX32 R3, R3, -R10, 0x1a ;  /* 0x8000000a03037211 */ /* 0x000fe200078fd2ff */
[----:B------:R-:W-:-:S03]  /*0670*/  IMAD R14, R4, R5, R7 ;  /* 0x00000005040e7224 */ /* 0x000fc600078e0207 */
[----:B------:R-:W-:Y:S02]  /*0680*/  VIMNMX R11, PT, PT, R3, 0x8, PT ;  /* 0x00000008030b7848 */ /* 0x000fe40003fe0100 */
[----:B------:R-:W-:Y:S02]  /*0690*/  IABS R7, R14 ;  /* 0x0000000e00077213 */ /* 0x000fe40000000000 */
[----:B------:R-:W-:-:S04]  /*06a0*/  IABS R9, R11 ;  /* 0x0000000b00097213 */ /* 0x000fc80000000000 */
[----:B------:R-:W2:Y:S08]  /*06b0*/  I2F.RP R6, R9 ;  /* 0x0000000900067306 */ /* 0x000eb00000209400 */
[----:B--2---:R-:W2:Y:S02]  /*06c0*/  MUFU.RCP R6, R6 ;  /* 0x0000000600067308 */ /* 0x004ea40000001000 */
[----:B--2---:R-:W-:-:S06]  /*06d0*/  VIADD R2, R6, 0xffffffe ;  /* 0x0ffffffe06027836 */ /* 0x004fcc0000000000 */
[----:B------:R2:W3:Y:S02]  /*06e0*/  F2I.FTZ.U32.TRUNC.NTZ R3, R2 ;  /* 0x0000000200037305 */ /* 0x0004e4000021f000 */
[----:B--2---:R-:W-:Y:S02]  /*06f0*/  IMAD.MOV.U32 R2, RZ, RZ, RZ ;  /* 0x000000ffff027224 */ /* 0x004fe400078e00ff */
[----:B---3--:R-:W-:-:S04]  /*0700*/  IMAD.MOV R8, RZ, RZ, -R3 ;  /* 0x000000ffff087224 */ /* 0x008fc800078e0a03 */
[----:B------:R-:W-:Y:S01]  /*0710*/  IMAD.MOV.U32 R4, RZ, RZ, R8 ;  /* 0x000000ffff047224 */ /* 0x000fe200078e0008 */
[----:B------:R-:W-:-:S03]  /*0720*/  IABS R8, R11 ;  /* 0x0000000b00087213 */ /* 0x000fc60000000000 */
[----:B------:R-:W-:Y:S02]  /*0730*/  IMAD R5, R4, R9, RZ ;  /* 0x0000000904057224 */ /* 0x000fe400078e02ff */
[----:B------:R-:W-:Y:S02]  /*0740*/  IMAD.MOV.U32 R4, RZ, RZ, R7 ;  /* 0x000000ffff047224 */ /* 0x000fe400078e0007 */
[----:B------:R-:W-:Y:S02]  /*0750*/  IMAD.HI.U32 R3, R3, R5, R2 ;  /* 0x0000000503037227 */ /* 0x000fe400078e0002 */
[----:B------:R-:W2:Y:S02]  /*0760*/  I2F.RP R5, R12 ;  /* 0x0000000c00057306 */ /* 0x000ea40000209400 */
[----:B------:R-:W-:Y:S02]  /*0770*/  IMAD.MOV R2, RZ, RZ, -R8 ;  /* 0x000000ffff027224 */ /* 0x000fe400078e0a08 */
[----:B------:R-:W-:-:S04]  /*0780*/  IMAD.HI.U32 R3, R3, R4, RZ ;  /* 0x0000000403037227 */ /* 0x000fc800078e00ff */
[----:B------:R-:W-:Y:S01]  /*0790*/  IMAD R2, R3, R2, R4 ;  /* 0x0000000203027224 */ /* 0x000fe200078e0204 */
[----:B------:R-:W-:-:S04]  /*07a0*/  IABS R4, R57 ;  /* 0x0000003900047213 */ /* 0x000fc80000000000 */
[----:B------:R-:W-:Y:S01]  /*07b0*/  ISETP.GT.U32.AND P2, PT, R9, R2, PT ;  /* 0x000000020900720c */ /* 0x000fe20003f44070 */
[----:B------:R-:W3:Y:S08]  /*07c0*/  I2F.RP R8, R4 ;  /* 0x0000000400087306 */ /* 0x000ef00000209400 */
[----:B--2---:R-:W2:Y:S04]  /*07d0*/  MUFU.RCP R5, R5 ;  /* 0x0000000500057308 */ /* 0x004ea80000001000 */
[----:B------:R-:W-:-:S02]  /*07e0*/  @!P2 IMAD.IADD R2, R2, 0x1, -R9 ;  /* 0x000000010202a824 */ /* 0x000fc400078e0a09 */
[----:B------:R-:W-:Y:S01]  /*07f0*/  @!P2 VIADD R3, R3, 0x1 ;  /* 0x000000010303a836 */ /* 0x000fe20000000000 */
[----:B------:R-:W-:Y:S01]  /*0800*/  ISETP.NE.AND P2, PT, R11, RZ, PT ;  /* 0x000000ff0b00720c */ /* 0x000fe20003f45270 */
[----:B---3--:R-:W3:Y:S01]  /*0810*/  MUFU.RCP R8, R8 ;  /* 0x0000000800087308 */ /* 0x008ee20000001000 */
[----:B------:R-:W-:Y:S02]  /*0820*/  ISETP.GE.U32.AND P0, PT, R2, R9, PT ;  /* 0x000000090200720c */ /* 0x000fe40003f06070 */
[----:B------:R-:W-:-:S04]  /*0830*/  LOP3.LUT R2, R14, R11, RZ, 0x3c, !PT ;  /* 0x0000000b0e027212 */ /* 0x000fc800078e3cff */
[----:B------:R-:W-:Y:S01]  /*0840*/  ISETP.GE.AND P3, PT, R2, RZ, PT ;  /* 0x000000ff0200720c */ /* 0x000fe20003f66270 */
[----:B--2---:R-:W-:-:S04]  /*0850*/  VIADD R6, R5, 0xffffffe ;  /* 0x0ffffffe05067836 */ /* 0x004fc80000000000 */
[----:B------:R2:W5:Y:S02]  /*0860*/  F2I.FTZ.U32.TRUNC.NTZ R7, R6 ;  /* 0x0000000600077305 */ /* 0x000564000021f000 */
[----:B------:R-:W-:Y:S02]  /*0870*/  @P0 VIADD R3, R3, 0x1 ;  /* 0x0000000103030836 */ /* 0x000fe40000000000 */
[----:B---3--:R-:W-:Y:S02]  /*0880*/  VIADD R9, R8, 0xffffffe ;  /* 0x0ffffffe08097836 */ /* 0x008fe40000000000 */
[----:B------:R-:W-:Y:S01]  /*0890*/  IMAD.MOV.U32 R13, RZ, RZ, R3 ;  /* 0x000000ffff0d7224 */ /* 0x000fe200078e0003 */
[----:B------:R-:W-:Y:S01]  /*08a0*/  LOP3.LUT R3, R0, 0x3f, RZ, 0xc0, !PT ;  /* 0x0000003f00037812 */ /* 0x000fe200078ec0ff */
[----:B------:R-:W-:Y:S02]  /*08b0*/  IMAD.MOV.U32 R8, RZ, RZ, RZ ;  /* 0x000000ffff087224 */ /* 0x000fe400078e00ff */
[----:B------:R-:W-:Y:S01]  /*08c0*/  @!P3 IMAD.MOV R13, RZ, RZ, -R13 ;  /* 0x000000ffff0db224 */ /* 0x000fe200078e0a0d */
[----:B------:R-:W-:Y:S01]  /*08d0*/  @!P2 LOP3.LUT R13, RZ, R11, RZ, 0x33, !PT ;  /* 0x0000000bff0da212 */ /* 0x000fe200078e33ff */
[----:B------:R-:W3:Y:S01]  /*08e0*/  F2I.FTZ.U32.TRUNC.NTZ R9, R9 ;  /* 0x0000000900097305 */ /* 0x000ee2000021f000 */
[----:B--2---:R-:W-:-:S02]  /*08f0*/  IMAD.MOV.U32 R6, RZ, RZ, RZ ;  /* 0x000000ffff067224 */ /* 0x004fc400078e00ff */
[----:B-----5:R-:W-:Y:S02]  /*0900*/  IMAD.MOV R5, RZ, RZ, -R7 ;  /* 0x000000ffff057224 */ /* 0x020fe400078e0a07 */
[----:B------:R-:W-:Y:S02]  /*0910*/  IMAD.MOV R2, RZ, RZ, -R13 ;  /* 0x000000ffff027224 */ /* 0x000fe400078e0a0d */
[----:B------:R-:W-:Y:S02]  /*0920*/  IMAD R5, R5, R12, RZ ;  /* 0x0000000c05057224 */ /* 0x000fe400078e02ff */
[----:B------:R-:W-:Y:S02]  /*0930*/  IMAD R2, R11, R2, R14 ;  /* 0x000000020b027224 */ /* 0x000fe400078e020e */
[----:B------:R-:W-:-:S04]  /*0940*/  IMAD.HI.U32 R7, R7, R5, R6 ;  /* 0x0000000507077227 */ /* 0x000fc800078e0006 */
[----:B------:R-:W-:Y:S02]  /*0950*/  IMAD.IADD R2, R10, 0x1, R2 ;  /* 0x000000010a027824 */ /* 0x000fe400078e0202 */
[----:B---3--:R-:W-:Y:S02]  /*0960*/  IMAD.MOV R11, RZ, RZ, -R9 ;  /* 0x000000ffff0b7224 */ /* 0x008fe400078e0a09 */
[----:B------:R-:W-:Y:S01]  /*0970*/  IMAD R2, R2, 0x40, R3 ;  /* 0x0000004002027824 */ /* 0x000fe200078e0203 */
[----:B------:R-:W-:Y:S01]  /*0980*/  SHF.R.U32.HI R3, RZ, 0x7, R0 ;  /* 0x00000007ff037819 */ /* 0x000fe20000011600 */
[----:B------:R-:W-:-:S03]  /*0990*/  IMAD R11, R11, R4, RZ ;  /* 0x000000040b0b7224 */ /* 0x000fc600078e02ff */
[----:B------:R-:W-:Y:S01]  /*09a0*/  IABS R5, R2 ;  /* 0x0000000200057213 */ /* 0x000fe20000000000 */
[----:B------:R-:W-:Y:S01]  /*09b0*/  IMAD.HI.U32 R8, R9, R11, R8 ;  /* 0x0000000b09087227 */ /* 0x000fe200078e0008 */
[----:B------:R-:W-:-:S03]  /*09c0*/  SGXT.U32 R6, R3, 0x1 ;  /* 0x000000010306781a */ /* 0x000fc60000000000 */
[----:B------:R-:W-:Y:S02]  /*09d0*/  IMAD.SHL.U32 R3, R13, 0x40, RZ ;  /* 0x000000400d037824 */ /* 0x000fe400078e00ff */
[----:B------:R-:W-:-:S03]  /*09e0*/  IMAD.HI.U32 R7, R7, R5, RZ ;  /* 0x0000000507077227 */ /* 0x000fc600078e00ff */
[----:B------:R-:W-:Y:S01]  /*09f0*/  LOP3.LUT R6, R3, R6, RZ, 0xfc, !PT ;  /* 0x0000000603067212 */ /* 0x000fe200078efcff */
[----:B------:R-:W-:-:S03]  /*0a00*/  IMAD.MOV R7, RZ, RZ, -R7 ;  /* 0x000000ffff077224 */ /* 0x000fc600078e0a07 */
[----:B------:R-:W-:Y:S01]  /*0a10*/  IABS R10, R6 ;  /* 0x00000006000a7213 */ /* 0x000fe20000000000 */
[----:B------:R-:W-:Y:S01]  /*0a20*/  IMAD R5, R12, R7, R5 ;  /* 0x000000070c057224 */ /* 0x000fe200078e0205 */
[C---:B------:R-:W-:Y:S02]  /*0a30*/  LOP3.LUT R22, R6.reuse, 0x3e, RZ, 0xfc, !PT ;  /* 0x0000003e06167812 */ /* 0x040fe400078efcff */
[----:B------:R-:W-:Y:S01]  /*0a40*/  LOP3.LUT R14, R6, 0x2, RZ, 0xfc, !PT ;  /* 0x00000002060e7812 */ /* 0x000fe200078efcff */
[----:B------:R-:W-:Y:S01]  /*0a50*/  IMAD.MOV.U32 R9, RZ, RZ, R10 ;  /* 0x000000ffff097224 */ /* 0x000fe200078e000a */
[----:B------:R-:W-:Y:S02]  /*0a60*/  IABS R19, R22 ;  /* 0x0000001600137213 */ /* 0x000fe40000000000 */
[----:B------:R-:W-:Y:S01]  /*0a70*/  ISETP.GT.U32.AND P0, PT, R12, R5, PT ;  /* 0x000000050c00720c */ /* 0x000fe20003f04070 */
[----:B------:R-:W-:Y:S01]  /*0a80*/  IMAD.HI.U32 R7, R8, R9, RZ ;  /* 0x0000000908077227 */ /* 0x000fe200078e00ff */
[----:B------:R-:W-:-:S02]  /*0a90*/  IABS R13, R14 ;  /* 0x0000000e000d7213 */ /* 0x000fc40000000000 */
[----:B------:R-:W-:Y:S01]  /*0aa0*/  LOP3.LUT R16, R6, 0x4, RZ, 0xfc, !PT ;  /* 0x0000000406107812 */ /* 0x000fe200078efcff */
[----:B------:R-:W-:Y:S01]  /*0ab0*/  IMAD.HI.U32 R11, R8, R19, RZ ;  /* 0x00000013080b7227 */ /* 0x000fe200078e00ff */
[----:B------:R-:W-:Y:S02]  /*0ac0*/  LOP3.LUT R18, R6, 0x6, RZ, 0xfc, !PT ;  /* 0x0000000606127812 */ /* 0x000fe400078efcff */
[----:B------:R-:W-:Y:S01]  /*0ad0*/  IABS R15, R16 ;  /* 0x00000010000f7213 */ /* 0x000fe20000000000 */
[----:B------:R-:W-:Y:S01]  /*0ae0*/  IMAD.MOV R7, RZ, RZ, -R7 ;  /* 0x000000ffff077224 */ /* 0x000fe200078e0a07 */
[----:B------:R-:W-:Y:S01]  /*0af0*/  IABS R17, R18 ;  /* 0x0000001200117213 */ /* 0x000fe20000000000 */
[----:B------:R-:W-:Y:S01]  /*0b00*/  IMAD.MOV R11, RZ, RZ, -R11 ;  /* 0x000000ffff0b7224 */ /* 0x000fe200078e0a0b */
[----:B------:R-:W-:Y:S01]  /*0b10*/  ISETP.GE.AND P6, PT, R14, RZ, PT ;  /* 0x000000ff0e00720c */ /* 0x000fe20003fc6270 */
[----:B------:R-:W-:Y:S01]  /*0b20*/  IMAD R7, R4, R7, R9 ;  /* 0x0000000704077224 */ /* 0x000fe200078e0209 */
[----:B------:R-:W-:Y:S01]  /*0b30*/  LOP3.LUT R14, R6, 0x8, RZ, 0xfc, !PT ;  /* 0x00000008060e7812 */ /* 0x000fe200078efcff */
[----:B------:R-:W-:Y:S01]  /*0b40*/  IMAD.HI.U32 R9, R8, R13, RZ ;  /* 0x0000000d08097227 */ /* 0x000fe200078e00ff */
[----:B------:R-:W-:-:S02]  /*0b50*/  LOP3.LUT R20, R6, 0xc, RZ, 0xfc, !PT ;  /* 0x0000000c06147812 */ /* 0x000fc400078efcff */
[C---:B------:R-:W-:Y:S01]  /*0b60*/  ISETP.GT.U32.AND P3, PT, R4.reuse, R7, PT ;  /* 0x000000070400720c */ /* 0x040fe20003f64070 */
[----:B------:R-:W-:Y:S01]  /*0b70*/  IMAD R19, R4, R11, R19 ;  /* 0x0000000b04137224 */ /* 0x000fe200078e0213 */
[----:B------:R-:W-:Y:S01]  /*0b80*/  IABS R21, R20 ;  /* 0x0000001400157213 */ /* 0x000fe20000000000 */
[----:B------:R-:W-:Y:S01]  /*0b90*/  @!P0 IMAD.IADD R5, R5, 0x1, -R12 ;  /* 0x0000000105058824 */ /* 0x000fe200078e0a0c */
[----:B------:R-:W-:Y:S01]  /*0ba0*/  ISETP.GE.AND P5, PT, R16, RZ, PT ;  /* 0x000000ff1000720c */ /* 0x000fe20003fa6270 */
[----:B------:R-:W-:Y:S01]  /*0bb0*/  IMAD.MOV R9, RZ, RZ, -R9 ;  /* 0x000000ffff097224 */ /* 0x000fe200078e0a09 */
[----:B------:R-:W-:Y:S01]  /*0bc0*/  ISETP.GT.U32.AND P0, PT, R4, R19, PT ;  /* 0x000000130400720c */ /* 0x000fe20003f04070 */
[----:B------:R-:W-:Y:S01]  /*0bd0*/  IMAD.HI.U32 R10, R8, R15, RZ ;  /* 0x0000000f080a7227 */ /* 0x000fe200078e00ff */
[----:B------:R-:W-:Y:S02]  /*0be0*/  ISETP.GT.U32.AND P2, PT, R12, R5, PT ;  /* 0x000000050c00720c */ /* 0x000fe40003f44070 */
[----:B------:R-:W-:Y:S01]  /*0bf0*/  LOP3.LUT R16, R6, 0xa, RZ, 0xfc, !PT ;  /* 0x0000000a06107812 */ /* 0x000fe200078efcff */
[----:B------:R-:W-:Y:S01]  /*0c00*/  IMAD R9, R4, R9, R13 ;  /* 0x0000000904097224 */ /* 0x000fe200078e020d */
[C---:B------:R-:W-:Y:S01]  /*0c10*/  LOP3.LUT R26, R6.reuse, 0x30, RZ, 0xfc, !PT ;  /* 0x00000030061a7812 */ /* 0x040fe200078efcff */
[----:B------:R-:W-:Y:S01]  /*0c20*/  IMAD.MOV R10, RZ, RZ, -R10 ;  /* 0x000000ffff0a7224 */ /* 0x000fe200078e0a0a */
[----:B------:R-:W-:Y:S01]  /*0c30*/  LOP3.LUT R24, R6, 0x2e, RZ, 0xfc, !PT ;  /* 0x0000002e06187812 */ /* 0x000fe200078efcff */
[--C-:B------:R-:W-:Y:S01]  /*0c40*/  @!P3 IMAD.IADD R7, R7, 0x1, -R4.reuse ;  /* 0x000000010707b824 */ /* 0x100fe200078e0a04 */
[C---:B------:R-:W-:Y:S01]  /*0c50*/  ISETP.GT.U32.AND P4, PT, R4.reuse, R9, PT ;  /* 0x000000090400720c */ /* 0x040fe20003f84070 */
[C---:B------:R-:W-:Y:S01]  /*0c60*/  IMAD R11, R4.reuse, R10, R15 ;  /* 0x0000000a040b7224 */ /* 0x040fe200078e020f */
[----:B------:R-:W-:Y:S01]  /*0c70*/  IABS R15, R14 ;  /* 0x0000000e000f7213 */ /* 0x000fe20000000000 */
[----:B------:R-:W-:Y:S01]  /*0c80*/  @!P0 IMAD.IADD R19, R19, 0x1, -R4 ;  /* 0x0000000113138824 */ /* 0x000fe200078e0a04 */
[C---:B------:R-:W-:Y:S01]  /*0c90*/  ISETP.GT.U32.AND P3, PT, R4.reuse, R7, PT ;  /* 0x000000070400720c */ /* 0x040fe20003f64070 */
[----:B------:R-:W-:Y:S01]  /*0ca0*/  @!P2 IMAD.IADD R5, R5, 0x1, -R12 ;  /* 0x000000010505a824 */ /* 0x000fe200078e0a0c */
[----:B------:R-:W-:Y:S01]  /*0cb0*/  ISETP.GT.U32.AND P2, PT, R4, R11, PT ;  /* 0x0000000b0400720c */ /* 0x000fe20003f44070 */
[----:B------:R-:W-:Y:S01]  /*0cc0*/  IMAD.HI.U32 R10, R8, R17, RZ ;  /* 0x00000011080a7227 */ /* 0x000fe200078e00ff */
[----:B------:R-:W-:-:S02]  /*0cd0*/  ISETP.GT.U32.AND P0, PT, R4, R19, PT ;  /* 0x000000130400720c */ /* 0x000fc40003f04070 */
[----:B------:R-:W-:Y:S01]  /*0ce0*/  IABS R55, R26 ;  /* 0x0000001a00377213 */ /* 0x000fe20000000000 */
[----:B------:R-:W-:Y:S01]  /*0cf0*/  IMAD.MOV R10, RZ, RZ, -R10 ;  /* 0x000000ffff0a7224 */ /* 0x000fe200078e0a0a */
[----:B------:R-:W-:Y:S01]  /*0d00*/  IABS R53, R24 ;  /* 0x0000001800357213 */ /* 0x000fe20000000000 */
[--C-:B------:R-:W-:Y:S01]  /*0d10*/  @!P4 IMAD.IADD R9, R9, 0x1, -R4.reuse ;  /* 0x000000010909c824 */ /* 0x100fe200078e0a04 */
[----:B------:R-:W-:Y:S01]  /*0d20*/  ISETP.GE.AND P4, PT, R6, RZ, PT ;  /* 0x000000ff0600720c */ /* 0x000fe20003f86270 */
[----:B------:R-:W-:Y:S01]  /*0d30*/  IMAD R13, R4, R10, R17 ;  /* 0x0000000a040d7224 */ /* 0x000fe200078e0211 */
[----:B------:R-:W-:Y:S01]  /*0d40*/  IABS R17, R16 ;  /* 0x0000001000117213 */ /* 0x000fe20000000000 */
[--C-:B------:R-:W-:Y:S01]  /*0d50*/  @!P3 IMAD.IADD R7, R7, 0x1, -R4.reuse ;  /* 0x000000010707b824 */ /* 0x100fe200078e0a04 */
[----:B------:R-:W-:Y:S01]  /*0d60*/  LOP3.LUT R28, R6, 0x32, RZ, 0xfc, !PT ;  /* 0x00000032061c7812 */ /* 0x000fe200078efcff */
[--C-:B------:R-:W-:Y:S01]  /*0d70*/  @!P2 IMAD.IADD R11, R11, 0x1, -R4.reuse ;  /* 0x000000010b0ba824 */ /* 0x100fe200078e0a04 */
[C---:B------:R-:W-:Y:S01]  /*0d80*/  ISETP.GT.U32.AND P2, PT, R4.reuse, R9, PT ;  /* 0x000000090400720c */ /* 0x040fe20003f44070 */
[----:B------:R-:W-:Y:S01]  /*0d90*/  @!P0 IMAD.IADD R19, R19, 0x1, -R4 ;  /* 0x0000000113138824 */ /* 0x000fe200078e0a04 */
[----:B------:R-:W-:Y:S01]  /*0da0*/  ISETP.GT.U32.AND P0, PT, R4, R13, PT ;  /* 0x0000000d0400720c */ /* 0x000fe20003f04070 */
[----:B------:R-:W-:Y:S01]  /*0db0*/  IMAD.HI.U32 R10, R8, R15, RZ ;  /* 0x0000000f080a7227 */ /* 0x000fe200078e00ff */
[----:B------:R-:W-:-:S02]  /*0dc0*/  ISETP.GT.U32.AND P3, PT, R4, R11, PT ;  /* 0x0000000b0400720c */ /* 0x000fc40003f64070 */
[----:B------:R-:W-:Y:S01]  /*0dd0*/  IABS R59, R28 ;  /* 0x0000001c003b7213 */ /* 0x000fe20000000000 */
[----:B------:R-:W-:Y:S01]  /*0de0*/  @!P4 IMAD.MOV R7, RZ, RZ, -R7 ;  /* 0x000000ffff07c224 */ /* 0x000fe200078e0a07 */
[----:B------:R-:W-:Y:S01]  /*0df0*/  ISETP.GE.AND P4, PT, R22, RZ, PT ;  /* 0x000000ff1600720c */ /* 0x000fe20003f86270 */
[----:B------:R-:W-:Y:S01]  /*0e00*/  IMAD.MOV R10, RZ, RZ, -R10 ;  /* 0x000000ffff0a7224 */ /* 0x000fe200078e0a0a */
[C---:B------:R-:W-:Y:S01]  /*0e10*/  LOP3.LUT R22, R6.reuse, 0x20, RZ, 0xfc, !PT ;  /* 0x0000002006167812 */ /* 0x040fe200078efcff */
[----:B------:R-:W-:Y:S01]  /*0e20*/  IMAD.MOV.U32 R71, RZ, RZ, R19 ;  /* 0x000000ffff477224 */ /* 0x000fe200078e0013 */
[----:B------:R-:W-:Y:S01]  /*0e30*/  LOP3.LUT R30, R6, 0x36, RZ, 0xfc, !PT ;  /* 0x00000036061e7812 */ /* 0x000fe200078efcff */
[----:B------:R-:W-:Y:S01]  /*0e40*/  IMAD R15, R4, R10, R15 ;  /* 0x0000000a040f7224 */ /* 0x000fe200078e020f */
[----:B------:R-:W-:Y:S01]  /*0e50*/  IABS R39, R22 ;  /* 0x0000001600277213 */ /* 0x000fe20000000000 */
[--C-:B------:R-:W-:Y:S01]  /*0e60*/  @!P0 IMAD.IADD R13, R13, 0x1, -R4.reuse ;  /* 0x000000010d0d8824 */ /* 0x100fe200078e0a04 */
[----:B------:R-:W-:Y:S01]  /*0e70*/  LOP3.LUT R32, R6, 0x38, RZ, 0xfc, !PT ;  /* 0x0000003806207812 */ /* 0x000fe200078efcff */
[----:B------:R-:W-:Y:S01]  /*0e80*/  @!P3 IMAD.IADD R11, R11, 0x1, -R4 ;  /* 0x000000010b0bb824 */ /* 0x000fe200078e0a04 */
[----:B------:R-:W-:Y:S01]  /*0e90*/  ISETP.GT.U32.AND P3, PT, R4, R15, PT ;  /* 0x0000000f0400720c */ /* 0x000fe20003f64070 */
[----:B------:R-:W-:Y:S01]  /*0ea0*/  IMAD.HI.U32 R10, R8, R21, RZ ;  /* 0x00000015080a7227 */ /* 0x000fe200078e00ff */
[----:B------:R-:W-:-:S02]  /*0eb0*/  IABS R63, R30 ;  /* 0x0000001e003f7213 */ /* 0x000fc40000000000 */
[----:B------:R-:W-:Y:S01]  /*0ec0*/  IABS R65, R32 ;  /* 0x0000002000417213 */ /* 0x000fe20000000000 */
[----:B------:R-:W-:Y:S01]  /*0ed0*/  @!P4 IMAD.MOV R71, RZ, RZ, -R71 ;  /* 0x000000ffff47c224 */ /* 0x000fe200078e0a47 */
[----:B------:R-:W-:Y:S01]  /*0ee0*/  ISETP.GT.U32.AND P4, PT, R4, R13, PT ;  /* 0x0000000d0400720c */ /* 0x000fe20003f84070 */
[----:B------:R-:W-:Y:S01]  /*0ef0*/  IMAD.MOV R10, RZ, RZ, -R10 ;  /* 0x000000ffff0a7224 */ /* 0x000fe200078e0a0a */
[----:B------:R-:W-:Y:S01]  /*0f00*/  LOP3.LUT R34, R6, 0x3a, RZ, 0xfc, !PT ;  /* 0x0000003a06227812 */ /* 0x000fe200078efcff */
[----:B------:R-:W-:-:S03]  /*0f10*/  IMAD.HI.U32 R12, R8, R17, RZ ;  /* 0x00000011080c7227 */ /* 0x000fc600078e00ff */
[----:B------:R-:W-:Y:S01]  /*0f20*/  IABS R67, R34 ;  /* 0x0000002200437213 */ /* 0x000fe20000000000 */
[C---:B------:R-:W-:Y:S02]  /*0f30*/  IMAD R19, R4.reuse, R10, R21 ;  /* 0x0000000a04137224 */ /* 0x040fe400078e0215 */
[----:B------:R-:W-:Y:S02]  /*0f40*/  @!P3 IMAD.IADD R15, R15, 0x1, -R4 ;  /* 0x000000010f0fb824 */ /* 0x000fe400078e0a04 */
[----:B------:R-:W-:Y:S02]  /*0f50*/  IMAD.MOV R12, RZ, RZ, -R12 ;  /* 0x000000ffff0c7224 */ /* 0x000fe400078e0a0c */
[--C-:B------:R-:W-:Y:S01]  /*0f60*/  @!P4 IMAD.IADD R13, R13, 0x1, -R4.reuse ;  /* 0x000000010d0dc824 */ /* 0x100fe200078e0a04 */
[C---:B------:R-:W-:Y:S01]  /*0f70*/  ISETP.GT.U32.AND P4, PT, R4.reuse, R19, PT ;  /* 0x000000130400720c */ /* 0x040fe20003f84070 */
[----:B------:R-:W-:Y:S01]  /*0f80*/  @!P2 IMAD.IADD R9, R9, 0x1, -R4 ;  /* 0x000000010909a824 */ /* 0x000fe200078e0a04 */
[C---:B------:R-:W-:Y:S01]  /*0f90*/  ISETP.GT.U32.AND P3, PT, R4.reuse, R15, PT ;  /* 0x0000000f0400720c */ /* 0x040fe20003f64070 */
[----:B------:R-:W-:Y:S01]  /*0fa0*/  IMAD R17, R4, R12, R17 ;  /* 0x0000000c04117224 */ /* 0x000fe200078e0211 */
[----:B------:R-:W-:Y:S01]  /*0fb0*/  LOP3.LUT R12, R6, 0xe, RZ, 0xfc, !PT ;  /* 0x0000000e060c7812 */ /* 0x000fe200078efcff */
[----:B------:R-:W-:Y:S01]  /*0fc0*/  @!P6 IMAD.MOV R9, RZ, RZ, -R9 ;  /* 0x000000ffff09e224 */ /* 0x000fe200078e0a09 */
[----:B------:R-:W-:Y:S01]  /*0fd0*/  ISETP.GE.AND P6, PT, R14, RZ, PT ;  /* 0x000000ff0e00720c */ /* 0x000fe20003fc6270 */
[----:B------:R-:W-:Y:S01]  /*0fe0*/  @!P5 IMAD.MOV R11, RZ, RZ, -R11 ;  /* 0x000000ffff0bd224 */ /* 0x000fe200078e0a0b */
[----:B------:R-:W-:-:S02]  /*0ff0*/  ISETP.GT.U32.AND P0, PT, R4, R17, PT ;  /* 0x000000110400720c */ /* 0x000fc40003f04070 */
[----:B------:R-:W-:Y:S02]  /*1000*/  IABS R21, R12 ;  /* 0x0000000c00157213 */ /* 0x000fe40000000000 */
[----:B------:R-:W-:Y:S01]  /*1010*/  LOP3.LUT R14, R6, 0x10, RZ, 0xfc, !PT ;  /* 0x00000010060e7812 */ /* 0x000fe200078efcff */
[--C-:B------:R-:W-:Y:S01]  /*1020*/  @!P4 IMAD.IADD R19, R19, 0x1, -R4.reuse ;  /* 0x000000011313c824 */ /* 0x100fe200078e0a04 */
[----:B------:R-:W-:Y:S01]  /*1030*/  ISETP.GE.AND P2, PT, R18, RZ, PT ;  /* 0x000000ff1200720c */ /* 0x000fe20003f46270 */
[----:B------:R-:W-:Y:S01]  /*1040*/  IMAD.HI.U32 R10, R8, R21, RZ ;  /* 0x00000015080a7227 */ /* 0x000fe200078e00ff */
[----:B------:R-:W-:Y:S02]  /*1050*/  IABS R23, R14 ;  /* 0x0000000e00177213 */ /* 0x000fe40000000000 */
[----:B------:R-:W-:Y:S01]  /*1060*/  ISETP.GT.U32.AND P4, PT, R4, R19, PT ;  /* 0x000000130400720c */ /* 0x000fe20003f84070 */
[----:B------:R-:W-:Y:S01]  /*1070*/  @!P3 IMAD.IADD R15, R15, 0x1, -R4 ;  /* 0x000000010f0fb824 */ /* 0x000fe200078e0a04 */
[----:B------:R-:W-:Y:S01]  /*1080*/  ISETP.GE.AND P3, PT, R12, RZ, PT ;  /* 0x000000ff0c00720c */ /* 0x000fe20003f66270 */
[----:B------:R-:W-:Y:S01]  /*1090*/  IMAD.MOV R12, RZ, RZ, -R10 ;  /* 0x000000ffff0c7224 */ /* 0x000fe200078e0a0a */
[----:B------:R-:W-:Y:S01]  /*10a0*/  ISETP.GE.AND P5, PT, R16, RZ, PT ;  /* 0x000000ff1000720c */ /* 0x000fe20003fa6270 */
[----:B------:R-:W-:Y:S01]  /*10b0*/  IMAD.HI.U32 R10, R8, R23, RZ ;  /* 0x00000017080a7227 */ /* 0x000fe200078e00ff */
[----:B------:R-:W-:-:S02]  /*10c0*/  LOP3.LUT R16, R6, 0x12, RZ, 0xfc, !PT ;  /* 0x0000001206107812 */ /* 0x000fc400078efcff */
[----:B------:R-:W-:Y:S01]  /*10d0*/  LOP3.LUT R18, R6, 0x18, RZ, 0xfc, !PT ;  /* 0x0000001806127812 */ /* 0x000fe200078efcff */
[----:B------:R-:W-:Y:S01]  /*10e0*/  @!P0 IMAD.IADD R17, R17, 0x1, -R4 ;  /* 0x0000000111118824 */ /* 0x000fe200078e0a04 */
[----:B------:R-:W-:Y:S01]  /*10f0*/  IABS R25, R16 ;  /* 0x0000001000197213 */ /* 0x000fe20000000000 */
[C---:B------:R-:W-:Y:S01]  /*1100*/  IMAD R21, R4.reuse, R12, R21 ;  /* 0x0000000c04157224 */ /* 0x040fe200078e0215 */
[----:B------:R-:W-:Y:S01]  /*1110*/  IABS R31, R18 ;  /* 0x00000012001f7213 */ /* 0x000fe20000000000 */
[----:B------:R-:W-:Y:S01]  /*1120*/  IMAD.MOV R12, RZ, RZ, -R10 ;  /* 0x000000ffff0c7224 */ /* 0x000fe200078e0a0a */
[----:B------:R-:W-:Y:S01]  /*1130*/  ISETP.GT.U32.AND P0, PT, R4, R17, PT ;  /* 0x000000110400720c */ /* 0x000fe20003f04070 */
[----:B------:R-:W-:Y:S01]  /*1140*/  @!P2 IMAD.MOV R13, RZ, RZ, -R13 ;  /* 0x000000ffff0da224 */ /* 0x000fe200078e0a0d */
[----:B------:R-:W-:Y:S01]  /*1150*/  ISETP.GE.AND P2, PT, R20, RZ, PT ;  /* 0x000000ff1400720c */ /* 0x000fe20003f46270 */
[----:B------:R-:W-:Y:S01]  /*1160*/  IMAD R23, R4, R12, R23 ;  /* 0x0000000c04177224 */ /* 0x000fe200078e0217 */
[----:B------:R-:W-:Y:S01]  /*1170*/  LOP3.LUT R20, R6, 0x1a, RZ, 0xfc, !PT ;  /* 0x0000001a06147812 */ /* 0x000fe200078efcff */
[----:B------:R-:W-:-:S03]  /*1180*/  IMAD.HI.U32 R10, R8, R25, RZ ;  /* 0x00000019080a7227 */ /* 0x000fc600078e00ff */
[----:B------:R-:W-:Y:S01]  /*1190*/  IABS R33, R20 ;  /* 0x0000001400217213 */ /* 0x000fe20000000000 */
[----:B------:R-:W-:Y:S01]  /*11a0*/  @!P4 IMAD.IADD R19, R19, 0x1, -R4 ;  /* 0x000000011313c824 */ /* 0x000fe200078e0a04 */
[----:B------:R-:W-:Y:S01]  /*11b0*/  ISETP.GT.U32.AND P4, PT, R4, R23, PT ;  /* 0x000000170400720c */ /* 0x000fe20003f84070 */
[----:B------:R-:W-:Y:S02]  /*11c0*/  IMAD.MOV R10, RZ, RZ, -R10 ;  /* 0x000000ffff0a7224 */ /* 0x000fe400078e0a0a */
[--C-:B------:R-:W-:Y:S01]  /*11d0*/  @!P0 IMAD.IADD R17, R17, 0x1, -R4.reuse ;  /* 0x0000000111118824 */ /* 0x100fe200078e0a04 */
[----:B------:R-:W-:Y:S01]  /*11e0*/  ISETP.GE.AND P0, PT, R14, RZ, PT ;  /* 0x000000ff0e00720c */ /* 0x000fe20003f06270 */
[----:B------:R-:W-:Y:S01]  /*11f0*/  IMAD R25, R4, R10, R25 ;  /* 0x0000000a04197224 */ /* 0x000fe200078e0219 */
[----:B------:R-:W-:Y:S01]  /*1200*/  LOP3.LUT R14, R6, 0x14, RZ, 0xfc, !PT ;  /* 0x00000014060e7812 */ /* 0x000fe200078efcff */
[----:B------:R-:W-:Y:S01]  /*1210*/  @!P6 IMAD.MOV R15, RZ, RZ, -R15 ;  /* 0x000000ffff0fe224 */ /* 0x000fe200078e0a0f */
[C---:B------:R-:W-:Y:S01]  /*1220*/  ISETP.GT.U32.AND P6, PT, R4.reuse, R21, PT ;  /* 0x000000150400720c */ /* 0x040fe20003fc4070 */
[----:B------:R-:W-:Y:S01]  /*1230*/  @!P2 IMAD.MOV R19, RZ, RZ, -R19 ;  /* 0x000000ffff13a224 */ /* 0x000fe200078e0a13 */
[----:B------:R-:W-:Y:S01]  /*1240*/  ISETP.GT.U32.AND P2, PT, R4, R25, PT ;  /* 0x000000190400720c */ /* 0x000fe20003f44070 */
[----:B------:R-:W-:Y:S01]  /*1250*/  @!P5 IMAD.MOV R17, RZ, RZ, -R17 ;  /* 0x000000ffff11d224 */ /* 0x000fe200078e0a11 */
[----:B------:R-:W-:Y:S01]  /*1260*/  ISETP.GE.AND P5, PT, R16, RZ, PT ;  /* 0x000000ff1000720c */ /* 0x000fe20003fa6270 */
[----:B------:R-:W-:Y:S01]  /*1270*/  @!P4 IMAD.IADD R23, R23, 0x1, -R4 ;  /* 0x000000011717c824 */ /* 0x000fe200078e0a04 */
[----:B------:R-:W-:-:S02]  /*1280*/  IABS R27, R14 ;  /* 0x0000000e001b7213 */ /* 0x000fc40000000000 */
[----:B------:R-:W-:Y:S02]  /*1290*/  LOP3.LUT R16, R6, 0x16, RZ, 0xfc, !PT ;  /* 0x0000001606107812 */ /* 0x000fe400078efcff */
[----:B------:R-:W-:Y:S01]  /*12a0*/  ISETP.GT.U32.AND P4, PT, R4, R23, PT ;  /* 0x000000170400720c */ /* 0x000fe20003f84070 */
[----:B------:R-:W-:Y:S01]  /*12b0*/  IMAD.HI.U32 R10, R8, R27, RZ ;  /* 0x0000001b080a7227 */ /* 0x000fe200078e00ff */
[----:B------:R-:W-:-:S03]  /*12c0*/  IABS R29, R16 ;  /* 0x00000010001d7213 */ /* 0x000fc60000000000 */
[----:B------:R-:W-:Y:S02]  /*12d0*/  @!P6 IMAD.IADD R21, R21, 0x1, -R4 ;  /* 0x000000011515e824 */ /* 0x000fe400078e0a04 */
[----:B------:R-:W-:Y:S02]  /*12e0*/  IMAD.MOV R10, RZ, RZ, -R10 ;  /* 0x000000ffff0a7224 */ /* 0x000fe400078e0a0a */
[----:B------:R-:W-:Y:S01]  /*12f0*/  @!P2 IMAD.IADD R25, R25, 0x1, -R4 ;  /* 0x000000011919a824 */ /* 0x000fe200078e0a04 */
[----:B------:R-:W-:Y:S01]  /*1300*/  ISETP.GT.U32.AND P6, PT, R4, R21, PT ;  /* 0x000000150400720c */ /* 0x000fe20003fc4070 */
[----:B------:R-:W-:-:S03]  /*1310*/  IMAD.HI.U32 R12, R8, R29, RZ ;  /* 0x0000001d080c7227 */ /* 0x000fc600078e00ff */
[C---:B------:R-:W-:Y:S01]  /*1320*/  ISETP.GT.U32.AND P2, PT, R4.reuse, R25, PT ;  /* 0x000000190400720c */ /* 0x040fe20003f44070 */
[C---:B------:R-:W-:Y:S02]  /*1330*/  IMAD R27, R4.reuse, R10, R27 ;  /* 0x0000000a041b7224 */ /* 0x040fe400078e021b */
[----:B------:R-:W-:Y:S02]  /*1340*/  IMAD.MOV R12, RZ, RZ, -R12 ;  /* 0x000000ffff0c7224 */ /* 0x000fe400078e0a0c */
[----:B------:R-:W-:Y:S01]  /*1350*/  @!P4 IMAD.IADD R23, R23, 0x1, -R4 ;  /* 0x000000011717c824 */ /* 0x000fe200078e0a04 */
[C---:B------:R-:W-:Y:S01]  /*1360*/  ISETP.GT.U32.AND P4, PT, R4.reuse, R27, PT ;  /* 0x0000001b0400720c */ /* 0x040fe20003f84070 */
[----:B------:R-:W-:Y:S02]  /*1370*/  IMAD R29, R4, R12, R29 ;  /* 0x0000000c041d7224 */ /* 0x000fe400078e021d */
[----:B------:R-:W-:-:S04]  /*1380*/  IMAD.HI.U32 R12, R8, R33, RZ ;  /* 0x00000021080c7227 */ /* 0x000fc800078e00ff */
[----:B------:R-:W-:Y:S02]  /*1390*/  IMAD.MOV R12, RZ, RZ, -R12 ;  /* 0x000000ffff0c7224 */ /* 0x000fe400078e0a0c */
[--C-:B------:R-:W-:Y:S01]  /*13a0*/  @!P6 IMAD.IADD R21, R21, 0x1, -R4.reuse ;  /* 0x000000011515e824 */ /* 0x100fe200078e0a04 */
[----:B------:R-:W-:Y:S01]  /*13b0*/  ISETP.GE.AND P6, PT, R14, RZ, PT ;  /* 0x000000ff0e00720c */ /* 0x000fe20003fc6270 */
[----:B------:R-:W-:Y:S01]  /*13c0*/  IMAD R33, R4, R12, R33 ;  /* 0x0000000c04217224 */ /* 0x000fe200078e0221 */
[----:B------:R-:W-:Y:S01]  /*13d0*/  LOP3.LUT R14, R6, 0x1c, RZ, 0xfc, !PT ;  /* 0x0000001c060e7812 */ /* 0x000fe200078efcff */
[--C-:B------:R-:W-:Y:S02]  /*13e0*/  @!P2 IMAD.IADD R25, R25, 0x1, -R4.reuse ;  /* 0x000000011919a824 */ /* 0x100fe400078e0a04 */
[----:B------:R-:W-:Y:S01]  /*13f0*/  @!P3 IMAD.MOV R21, RZ, RZ, -R21 ;  /* 0x000000ffff15b224 */ /* 0x000fe200078e0a15 */
[C---:B------:R-:W-:Y:S01]  /*1400*/  ISETP.GT.U32.AND P3, PT, R4.reuse, R29, PT ;  /* 0x0000001d0400720c */ /* 0x040fe20003f64070 */
[----:B------:R-:W-:Y:S01]  /*1410*/  @!P4 IMAD.IADD R27, R27, 0x1, -R4 ;  /* 0x000000011b1bc824 */ /* 0x000fe200078e0a04 */
[----:B------:R-:W-:Y:S01]  /*1420*/  IABS R35, R14 ;  /* 0x0000000e00237213 */ /* 0x000fe20000000000 */
[----:B------:R-:W-:Y:S01]  /*1430*/  @!P5 IMAD.MOV R25, RZ, RZ, -R25 ;  /* 0x000000ffff19d224 */ /* 0x000fe200078e0a19 */
[----:B------:R-:W-:Y:S01]  /*1440*/  ISETP.GT.U32.AND P5, PT, R4, R33, PT ;  /* 0x000000210400720c */ /* 0x000fe20003fa4070 */
[----:B------:R-:W-:Y:S01]  /*1450*/  IMAD.HI.U32 R10, R8, R31, RZ ;  /* 0x0000001f080a7227 */ /* 0x000fe200078e00ff */
[----:B------:R-:W-:-:S03]  /*1460*/  ISETP.GT.U32.AND P4, PT, R4, R27, PT ;  /* 0x0000001b0400720c */ /* 0x000fc60003f84070 */
[----:B------:R-:W-:Y:S02]  /*1470*/  IMAD.MOV R10, RZ, RZ, -R10 ;  /* 0x000000ffff0a7224 */ /* 0x000fe400078e0a0a */
[----:B------:R-:W-:Y:S01]  /*1480*/  @!P0 IMAD.MOV R23, RZ, RZ, -R23 ;  /* 0x000000ffff178224 */ /* 0x000fe200078e0a17 */
[----:B------:R-:W-:Y:S01]  /*1490*/  ISETP.GE.AND P0, PT, R16, RZ, PT ;  /* 0x000000ff1000720c */ /* 0x000fe20003f06270 */
[----:B------:R-:W-:Y:S01]  /*14a0*/  IMAD R31, R4, R10, R31 ;  /* 0x0000000a041f7224 */ /* 0x000fe200078e021f */
[----:B------:R-:W-:Y:S01]  /*14b0*/  LOP3.LUT R16, R6, 0x1e, RZ, 0xfc, !PT ;  /* 0x0000001e06107812 */ /* 0x000fe200078efcff */
[----:B------:R-:W-:-:S03]  /*14c0*/  IMAD.HI.U32 R10, R8, R35, RZ ;  /* 0x00000023080a7227 */ /* 0x000fc600078e00ff */
[----:B------:R-:W-:Y:S01]  /*14d0*/  IABS R37, R16 ;  /* 0x0000001000257213 */ /* 0x000fe20000000000 */
[----:B------:R-:W-:Y:S01]  /*14e0*/  @!P3 IMAD.IADD R29, R29, 0x1, -R4 ;  /* 0x000000011d1db824 */ /* 0x000fe200078e0a04 */
[C---:B------:R-:W-:Y:S01]  /*14f0*/  ISETP.GT.U32.AND P2, PT, R4.reuse, R31, PT ;  /* 0x0000001f0400720c */ /* 0x040fe20003f44070 */
[----:B------:R-:W-:Y:S02]  /*1500*/  IMAD.MOV R10, RZ, RZ, -R10 ;  /* 0x000000ffff0a7224 */ /* 0x000fe400078e0a0a */
[--C-:B------:R-:W-:Y:S01]  /*1510*/  @!P5 IMAD.IADD R33, R33, 0x1, -R4.reuse ;  /* 0x000000012121d824 */ /* 0x100fe200078e0a04 */
[----:B------:R-:W-:Y:S01]  /*1520*/  ISETP.GT.U32.AND P3, PT, R4, R29, PT ;  /* 0x0000001d0400720c */ /* 0x000fe20003f64070 */
[----:B------:R-:W-:Y:S01]  /*1530*/  @!P4 IMAD.IADD R27, R27, 0x1, -R4 ;  /* 0x000000011b1bc824 */ /* 0x000fe200078e0a04 */
[----:B------:R-:W-:Y:S01]  /*1540*/  ISETP.GE.AND P4, PT, R18, RZ, PT ;  /* 0x000000ff1200720c */ /* 0x000fe20003f86270 */
[C---:B------:R-:W-:Y:S01]  /*1550*/  IMAD R35, R4.reuse, R10, R35 ;  /* 0x0000000a04237224 */ /* 0x040fe200078e0223 */
[----:B------:R-:W-:Y:S01]  /*1560*/  ISETP.GT.U32.AND P5, PT, R4, R33, PT ;  /* 0x000000210400720c */ /* 0x000fe20003fa4070 */
[----:B------:R-:W-:Y:S01]  /*1570*/  IMAD.HI.U32 R10, R8, R37, RZ ;  /* 0x00000025080a7227 */ /* 0x000fe200078e00ff */
[----:B------:R-:W-:-:S03]  /*1580*/  LOP3.LUT R18, R6, 0x26, RZ, 0xfc, !PT ;  /* 0x0000002606127812 */ /* 0x000fc600078efcff */
[----:B------:R-:W-:Y:S01]  /*1590*/  @!P6 IMAD.MOV R27, RZ, RZ, -R27 ;  /* 0x000000ffff1be224 */ /* 0x000fe200078e0a1b */
[----:B------:R-:W-:Y:S01]  /*15a0*/  ISETP.GE.AND P6, PT, R20, RZ, PT ;  /* 0x000000ff1400720c */ /* 0x000fe20003fc6270 */
[----:B------:R-:W-:Y:S01]  /*15b0*/  IMAD.MOV R12, RZ, RZ, -R10 ;  /* 0x000000ffff0c7224 */ /* 0x000fe200078e0a0a */
[----:B------:R-:W-:Y:S01]  /*15c0*/  LOP3.LUT R20, R6, 0x28, RZ, 0xfc, !PT ;  /* 0x0000002806147812 */ /* 0x000fe200078efcff */
[----:B------:R-:W-:Y:S01]  /*15d0*/  IMAD.HI.U32 R10, R8, R39, RZ ;  /* 0x00000027080a7227 */ /* 0x000fe200078e00ff */
[----:B------:R-:W-:Y:S02]  /*15e0*/  IABS R45, R18 ;  /* 0x00000012002d7213 */ /* 0x000fe40000000000 */
[----:B------:R-:W-:Y:S01]  /*15f0*/  IABS R47, R20 ;  /* 0x00000014002f7213 */ /* 0x000fe20000000000 */
[----:B------:R-:W-:Y:S02]  /*1600*/  IMAD.MOV R10, RZ, RZ, -R10 ;  /* 0x000000ffff0a7224 */ /* 0x000fe400078e0a0a */
[--C-:B------:R-:W-:Y:S01]  /*1610*/  @!P3 IMAD.IADD R29, R29, 0x1, -R4.reuse ;  /* 0x000000011d1db824 */ /* 0x100fe200078e0a04 */
[----:B------:R-:W-:Y:S01]  /*1620*/  ISETP.GT.U32.AND P3, PT, R4, R35, PT ;  /* 0x000000230400720c */ /* 0x000fe20003f64070 */
[----:B------:R-:W-:-:S02]  /*1630*/  @!P5 IMAD.IADD R33, R33, 0x1, -R4 ;  /* 0x000000012121d824 */ /* 0x000fc400078e0a04 */
[----:B------:R-:W-:Y:S01]  /*1640*/  IMAD R39, R4, R10, R39 ;  /* 0x0000000a04277224 */ /* 0x000fe200078e0227 */
[----:B------:R-:W-:Y:S01]  /*1650*/  LOP3.LUT R10, R6, 0x22, RZ, 0xfc, !PT ;  /* 0x00000022060a7812 */ /* 0x000fe200078efcff */
[--C-:B------:R-:W-:Y:S02]  /*1660*/  @!P2 IMAD.IADD R31, R31, 0x1, -R4.reuse ;  /* 0x000000011f1fa824 */ /* 0x100fe400078e0a04 */
[----:B------:R-:W-:Y:S01]  /*1670*/  @!P6 IMAD.MOV R33, RZ, RZ, -R33 ;  /* 0x000000ffff21e224 */ /* 0x000fe200078e0a21 */
[C---:B------:R-:W-:Y:S01]  /*1680*/  ISETP.GT.U32.AND P6, PT, R4.reuse, R39, PT ;  /* 0x000000270400720c */ /* 0x040fe20003fc4070 */
[----:B------:R-:W-:Y:S01]  /*1690*/  @!P0 IMAD.MOV R29, RZ, RZ, -R29 ;  /* 0x000000ffff1d8224 */ /* 0x000fe200078e0a1d */
[C---:B------:R-:W-:Y:S01]  /*16a0*/  ISETP.GT.U32.AND P2, PT, R4.reuse, R31, PT ;  /* 0x0000001f0400720c */ /* 0x040fe20003f44070 */
[----:B------:R-:W-:Y:S01]  /*16b0*/  IMAD R37, R4, R12, R37 ;  /* 0x0000000c04257224 */ /* 0x000fe200078e0225 */
[----:B------:R-:W-:Y:S01]  /*16c0*/  ISETP.GE.AND P0, PT, R14, RZ, PT ;  /* 0x000000ff0e00720c */ /* 0x000fe20003f06270 */
[----:B------:R-:W-:Y:S01]  /*16d0*/  @!P3 IMAD.IADD R35, R35, 0x1, -R4 ;  /* 0x000000012323b824 */ /* 0x000fe200078e0a04 */
[----:B------:R-:W-:-:S02]  /*16e0*/  LOP3.LUT R14, R6, 0x24, RZ, 0xfc, !PT ;  /* 0x00000024060e7812 */ /* 0x000fc400078efcff */
[----:B------:R-:W-:Y:S02]  /*16f0*/  IABS R41, R10 ;  /* 0x0000000a00297213 */ /* 0x000fe40000000000 */
[C---:B------:R-:W-:Y:S02]  /*1700*/  ISETP.GT.U32.AND P3, PT, R4.reuse, R35, PT ;  /* 0x000000230400720c */ /* 0x040fe40003f64070 */
[----:B------:R-:W-:Y:S01]  /*1710*/  IABS R43, R14 ;  /* 0x0000000e002b7213 */ /* 0x000fe20000000000 */
[--C-:B------:R-:W-:Y:S01]  /*1720*/  @!P6 IMAD.IADD R39, R39, 0x1, -R4.reuse ;  /* 0x000000012727e824 */ /* 0x100fe200078e0a04 */
[----:B------:R-:W-:Y:S01]  /*1730*/  ISETP.GT.U32.AND P5, PT, R4, R37, PT ;  /* 0x000000250400720c */ /* 0x000fe20003fa4070 */
[----:B------:R-:W-:Y:S01]  /*1740*/  @!P2 IMAD.IADD R31, R31, 0x1, -R4 ;  /* 0x000000011f1fa824 */ /* 0x000fe200078e0a04 */
[----:B------:R-:W-:Y:S01]  /*1750*/  ISETP.GE.AND P2, PT, R16, RZ, PT ;  /* 0x000000ff1000720c */ /* 0x000fe20003f46270 */
[----:B------:R-:W-:Y:S01]  /*1760*/  IMAD.HI.U32 R12, R8, R43, RZ ;  /* 0x0000002b080c7227 */ /* 0x000fe200078e00ff */
[----:B------:R-:W-:-:S03]  /*1770*/  ISETP.GT.U32.AND P6, PT, R4, R39, PT ;  /* 0x000000270400720c */ /* 0x000fc60003fc4070 */
[----:B------:R-:W-:Y:S01]  /*1780*/  @!P4 IMAD.MOV R31, RZ, RZ, -R31 ;  /* 0x000000ffff1fc224 */ /* 0x000fe200078e0a1f */
[----:B------:R-:W-:Y:S01]  /*1790*/  ISETP.GE.AND P4, PT, R22, RZ, PT ;  /* 0x000000ff1600720c */ /* 0x000fe20003f86270 */
[----:B------:R-:W-:Y:S01]  /*17a0*/  @!P3 IMAD.IADD R35, R35, 0x1, -R4 ;  /* 0x000000012323b824 */ /* 0x000fe200078e0a04 */
[----:B------:R-:W-:Y:S01]  /*17b0*/  ISETP.GE.AND P3, PT, R10, RZ, PT ;  /* 0x000000ff0a00720c */ /* 0x000fe20003f66270 */
[----:B------:R-:W-:Y:S01]  /*17c0*/  IMAD.MOV R16, RZ, RZ, -R12 ;  /* 0x000000ffff107224 */ /* 0x000fe200078e0a0c */
[----:B------:R-:W-:Y:S01]  /*17d0*/  LOP3.LUT R22, R6, 0x2c, RZ, 0xfc, !PT ;  /* 0x0000002c06167812 */ /* 0x000fe200078efcff */
[----:B------:R-:W-:-:S03]  /*17e0*/  IMAD.HI.U32 R10, R8, R41, RZ ;  /* 0x00000029080a7227 */ /* 0x000fc600078e00ff */
[----:B------:R-:W-:Y:S01]  /*17f0*/  IABS R51, R22 ;  /* 0x0000001600337213 */ /* 0x000fe20000000000 */
[----:B------:R-:W-:Y:S01]  /*1800*/  @!P0 IMAD.MOV R35, RZ, RZ, -R35 ;  /* 0x000000ffff238224 */ /* 0x000fe200078e0a23 */
[----:B------:R-:W-:Y:S01]  /*1810*/  ISETP.GE.AND P0, PT, R14, RZ, PT ;  /* 0x000000ff0e00720c */ /* 0x000fe20003f06270 */
[C---:B------:R-:W-:Y:S02]  /*1820*/  IMAD R43, R4.reuse, R16, R43 ;  /* 0x00000010042b7224 */ /* 0x040fe400078e022b */
[----:B------:R-:W-:Y:S02]  /*1830*/  @!P6 IMAD.IADD R39, R39, 0x1, -R4 ;  /* 0x000000012727e824 */ /* 0x000fe400078e0a04 */
[----:B------:R-:W-:Y:S02]  /*1840*/  IMAD.MOV R14, RZ, RZ, -R10 ;  /* 0x000000ffff0e7224 */ /* 0x000fe400078e0a0a */
[----:B------:R-:W-:Y:S01]  /*1850*/  @!P4 IMAD.MOV R39, RZ, RZ, -R39 ;  /* 0x000000ffff27c224 */ /* 0x000fe200078e0a27 */
[C---:B------:R-:W-:Y:S01]  /*1860*/  ISETP.GT.U32.AND P4, PT, R4.reuse, R43, PT ;  /* 0x0000002b0400720c */ /* 0x040fe20003f84070 */
[----:B------:R-:W-:-:S02]  /*1870*/  IMAD R41, R4, R14, R41 ;  /* 0x0000000e04297224 */ /* 0x000fc400078e0229 */
[----:B------:R-:W-:-:S03]  /*1880*/  IMAD.HI.U32 R12, R8, R47, RZ ;  /* 0x0000002f080c7227 */ /* 0x000fc600078e00ff */
[----:B------:R-:W-:Y:S01]  /*1890*/  ISETP.GT.U32.AND P6, PT, R4, R41, PT ;  /* 0x000000290400720c */ /* 0x000fe20003fc4070 */
[----:B------:R-:W-:Y:S02]  /*18a0*/  @!P5 IMAD.IADD R37, R37, 0x1, -R4 ;  /* 0x000000012525d824 */ /* 0x000fe400078e0a04 */
[----:B------:R-:W-:Y:S02]  /*18b0*/  IMAD.MOV R12, RZ, RZ, -R12 ;  /* 0x000000ffff0c7224 */ /* 0x000fe400078e0a0c */
[----:B------:R-:W-:Y:S01]  /*18c0*/  IMAD.HI.U32 R10, R8, R45, RZ ;  /* 0x0000002d080a7227 */ /* 0x000fe200078e00ff */
[----:B------:R-:W-:-:S03]  /*18d0*/  ISETP.GT.U32.AND P5, PT, R4, R37, PT ;  /* 0x000000250400720c */ /* 0x000fc60003fa4070 */
[--C-:B------:R-:W-:Y:S02]  /*18e0*/  @!P4 IMAD.IADD R43, R43, 0x1, -R4.reuse ;  /* 0x000000012b2bc824 */ /* 0x100fe400078e0a04 */
[C---:B------:R-:W-:Y:S02]  /*18f0*/  IMAD R47, R4.reuse, R12, R47 ;  /* 0x0000000c042f7224 */ /* 0x040fe400078e022f */
[----:B------:R-:W-:Y:S01]  /*1900*/  @!P6 IMAD.IADD R41, R41, 0x1, -R4 ;  /* 0x000000012929e824 */ /* 0x000fe200078e0a04 */
[----:B------:R-:W-:Y:S01]  /*1910*/  ISETP.GT.U32.AND P4, PT, R4, R43, PT ;  /* 0x0000002b0400720c */ /* 0x000fe20003f84070 */
[----:B------:R-:W-:Y:S02]  /*1920*/  IMAD.MOV R10, RZ, RZ, -R10 ;  /* 0x000000ffff0a7224 */ /* 0x000fe400078e0a0a */
[----:B------:R-:W-:Y:S01]  /*1930*/  IMAD.HI.U32 R12, R8, R51, RZ ;  /* 0x00000033080c7227 */ /* 0x000fe200078e00ff */
[----:B------:R-:W-:-:S03]  /*1940*/  ISETP.GT.U32.AND P6, PT, R4, R41, PT ;  /* 0x000000290400720c */ /* 0x000fc60003fc4070 */
[----:B------:R-:W-:Y:S02]  /*1950*/  IMAD R45, R4, R10, R45 ;  /* 0x0000000a042d7224 */ /* 0x000fe400078e022d */
[----:B------:R-:W-:Y:S01]  /*1960*/  @!P5 IMAD.IADD R37, R37, 0x1, -R4 ;  /* 0x000000012525d824 */ /* 0x000fe200078e0a04 */
[----:B------:R-:W-:Y:S01]  /*1970*/  ISETP.GE.AND P5, PT, R18, RZ, PT ;  /* 0x000000ff1200720c */ /* 0x000fe20003fa6270 */
[----:B------:R-:W-:Y:S02]  /*1980*/  IMAD.MOV R12, RZ, RZ, -R12 ;  /* 0x000000ffff0c7224 */ /* 0x000fe400078e0a0c */
[--C-:B------:R-:W-:Y:S01]  /*1990*/  @!P4 IMAD.IADD R43, R43, 0x1, -R4.reuse ;  /* 0x000000012b2bc824 */ /* 0x100fe200078e0a04 */
[----:B------:R-:W-:Y:S01]  /*19a0*/  ISETP.GT.U32.AND P4, PT, R4, R47, PT ;  /* 0x0000002f0400720c */ /* 0x000fe20003f84070 */
[----:B------:R-:W-:Y:S01]  /*19b0*/  @!P2 IMAD.MOV R37, RZ, RZ, -R37 ;  /* 0x000000ffff25a224 */ /* 0x000fe200078e0a25 */
[----:B------:R-:W-:Y:S01]  /*19c0*/  ISETP.GE.AND P2, PT, R20, RZ, PT ;  /* 0x000000ff1400720c */ /* 0x000fe20003f46270 */
[----:B------:R-:W-:Y:S01]  /*19d0*/  @!P6 IMAD.IADD R41, R41, 0x1, -R4 ;  /* 0x000000012929e824 */ /* 0x000fe200078e0a04 */
[C---:B------:R-:W-:Y:S01]  /*19e0*/  ISETP.GT.U32.AND P6, PT, R4.reuse, R45, PT ;  /* 0x0000002d0400720c */ /* 0x040fe20003fc4070 */
[----:B------:R-:W-:Y:S01]  /*19f0*/  IMAD R51, R4, R12, R51 ;  /* 0x0000000c04337224 */ /* 0x000fe200078e0233 */
[----:B------:R-:W-:Y:S01]  /*1a00*/  LOP3.LUT R20, R6, 0x2a, RZ, 0xfc, !PT ;  /* 0x0000002a06147812 */ /* 0x000fe200078efcff */
[----:B------:R-:W-:-:S03]  /*1a10*/  IMAD.HI.U32 R16, R8, R55, RZ ;  /* 0x0000003708107227 */ /* 0x000fc600078e00ff */
[----:B------:R-:W-:Y:S01]  /*1a20*/  IABS R49, R20 ;  /* 0x0000001400317213 */ /* 0x000fe20000000000 */
[----:B------:R-:W-:Y:S02]  /*1a30*/  IMAD.MOV R16, RZ, RZ, -R16 ;  /* 0x000000ffff107224 */ /* 0x000fe400078e0a10 */
[----:B------:R-:W-:Y:S02]  /*1a40*/  @!P4 IMAD.IADD R47, R47, 0x1, -R4 ;  /* 0x000000012f2fc824 */ /* 0x000fe400078e0a04 */
[----:B------:R-:W-:-:S03]  /*1a50*/  IMAD.HI.U32 R10, R8, R49, RZ ;  /* 0x00000031080a7227 */ /* 0x000fc600078e00ff */
[----:B------:R-:W-:Y:S01]  /*1a60*/  ISETP.GT.U32.AND P4, PT, R4, R47, PT ;  /* 0x0000002f0400720c */ /* 0x000fe20003f84070 */
[----:B------:R-:W-:Y:S02]  /*1a70*/  @!P6 IMAD.IADD R45, R45, 0x1, -R4 ;  /* 0x000000012d2de824 */ /* 0x000fe400078e0a04 */
[----:B------:R-:W-:Y:S02]  /*1a80*/  IMAD.MOV R10, RZ, RZ, -R10 ;  /* 0x000000ffff0a7224 */ /* 0x000fe400078e0a0a */
[----:B------:R-:W-:Y:S01]  /*1a90*/  IMAD.HI.U32 R14, R8, R53, RZ ;  /* 0x00000035080e7227 */ /* 0x000fe200078e00ff */
[----:B------:R-:W-:-:S03]  /*1aa0*/  ISETP.GT.U32.AND P6, PT, R4, R45, PT ;  /* 0x0000002d0400720c */ /* 0x000fc60003fc4070 */
[C---:B------:R-:W-:Y:S02]  /*1ab0*/  IMAD R49, R4.reuse, R10, R49 ;  /* 0x0000000a04317224 */ /* 0x040fe400078e0231 */
[----:B------:R-:W-:Y:S01]  /*1ac0*/  IMAD R55, R4, R16, R55 ;  /* 0x0000001004377224 */ /* 0x000fe200078e0237 */
[----:B------:R-:W-:Y:S01]  /*1ad0*/  LOP3.LUT R16, R6, 0x3c, RZ, 0xfc, !PT ;  /* 0x0000003c06107812 */ /* 0x000fe200078efcff */
[----:B------:R-:W-:Y:S01]  /*1ae0*/  @!P4 IMAD.IADD R47, R47, 0x1, -R4 ;  /* 0x000000012f2fc824 */ /* 0x000fe200078e0a04 */
[----:B------:R-:W-:Y:S01]  /*1af0*/  ISETP.GT.U32.AND P4, PT, R4, R51, PT ;  /* 0x000000330400720c */ /* 0x000fe20003f84070 */
[----:B------:R-:W-:Y:S01]  /*1b00*/  IMAD.MOV R14, RZ, RZ, -R14 ;  /* 0x000000ffff0e7224 */ /* 0x000fe200078e0a0e */
[----:B------:R-:W-:Y:S01]  /*1b10*/  IABS R69, R16 ;  /* 0x0000001000457213 */ /* 0x000fe20000000000 */
[----:B------:R-:W-:-:S04]  /*1b20*/  IMAD.HI.U32 R18, R8, R59, RZ ;  /* 0x0000003b08127227 */ /* 0x000fc800078e00ff */
[----:B------:R-:W-:Y:S01]  /*1b30*/  @!P6 IMAD.IADD R45, R45, 0x1, -R4 ;  /* 0x000000012d2de824 */ /* 0x000fe200078e0a04 */
[C---:B------:R-:W-:Y:S01]  /*1b40*/  ISETP.GT.U32.AND P6, PT, R4.reuse, R49, PT ;  /* 0x000000310400720c */ /* 0x040fe20003fc4070 */
[C---:B------:R-:W-:Y:S02]  /*1b50*/  IMAD R53, R4.reuse, R14, R53 ;  /* 0x0000000e04357224 */ /* 0x040fe400078e0235 */
[----:B------:R-:W-:Y:S02]  /*1b60*/  IMAD.MOV R18, RZ, RZ, -R18 ;  /* 0x000000ffff127224 */ /* 0x000fe400078e0a12 */
[----:B------:R-:W-:Y:S01]  /*1b70*/  @!P4 IMAD.IADD R51, R51, 0x1, -R4 ;  /* 0x000000013333c824 */ /* 0x000fe200078e0a04 */
[C---:B------:R-:W-:Y:S01]  /*1b80*/  ISETP.GT.U32.AND P4, PT, R4.reuse, R55, PT ;  /* 0x000000370400720c */ /* 0x040fe20003f84070 */
[----:B------:R-:W-:Y:S01]  /*1b90*/  IMAD R59, R4, R18, R59 ;  /* 0x00000012043b7224 */ /* 0x000fe200078e023b */
[----:B------:R-:W-:Y:S01]  /*1ba0*/  LOP3.LUT R18, R6, 0x34, RZ, 0xfc, !PT ;  /* 0x0000003406127812 */ /* 0x000fe200078efcff */
[----:B------:R-:W-:-:S02]  /*1bb0*/  @!P3 IMAD.MOV R41, RZ, RZ, -R41 ;  /* 0x000000ffff29b224 */ /* 0x000fc400078e0a29 */
[----:B------:R-:W-:Y:S01]  /*1bc0*/  IMAD.HI.U32 R10, R8, R63, RZ ;  /* 0x0000003f080a7227 */ /* 0x000fe200078e00ff */
[----:B------:R-:W-:-:S03]  /*1bd0*/  IABS R61, R18 ;  /* 0x00000012003d7213 */ /* 0x000fc60000000000 */
[----:B------:R-:W-:Y:S01]  /*1be0*/  @!P6 IMAD.IADD R49, R49, 0x1, -R4 ;  /* 0x000000013131e824 */ /* 0x000fe200078e0a04 */
[----:B------:R-:W-:Y:S01]  /*1bf0*/  ISETP.GT.U32.AND P6, PT, R4, R53, PT ;  /* 0x000000350400720c */ /* 0x000fe20003fc4070 */
[----:B------:R-:W-:-:S03]  /*1c00*/  IMAD.HI.U32 R6, R8, R61, RZ ;  /* 0x0000003d08067227 */ /* 0x000fc600078e00ff */
[C---:B------:R-:W-:Y:S01]  /*1c10*/  ISETP.GT.U32.AND P3, PT, R4.reuse, R49, PT ;  /* 0x000000310400720c */ /* 0x040fe20003f64070 */
[----:B------:R-:W-:Y:S01]  /*1c20*/  @!P4 IMAD.IADD R55, R55, 0x1, -R4 ;  /* 0x000000013737c824 */ /* 0x000fe200078e0a04 */
[----:B------:R-:W-:Y:S01]  /*1c30*/  ISETP.GT.U32.AND P4, PT, R4, R51, PT ;  /* 0x000000330400720c */ /* 0x000fe20003f84070 */
[----:B------:R-:W-:-:S04]  /*1c40*/  IMAD.HI.U32 R12, R8, R65, RZ ;  /* 0x00000041080c7227 */ /* 0x000fc800078e00ff */
[----:B------:R-:W-:Y:S02]  /*1c50*/  IMAD.MOV R6, RZ, RZ, -R6 ;  /* 0x000000ffff067224 */ /* 0x000fe400078e0a06 */
[----:B------:R-:W-:Y:S01]  /*1c60*/  @!P6 IMAD.IADD R53, R53, 0x1, -R4 ;  /* 0x000000013535e824 */ /* 0x000fe200078e0a04 */
[C---:B------:R-:W-:Y:S01]  /*1c70*/  ISETP.GT.U32.AND P6, PT, R4.reuse, R59, PT ;  /* 0x0000003b0400720c */ /* 0x040fe20003fc4070 */
[----:B------:R-:W-:Y:S02]  /*1c80*/  IMAD.MOV R10, RZ, RZ, -R10 ;  /* 0x000000ffff0a7224 */ /* 0x000fe400078e0a0a */
[----:B------:R-:W-:Y:S02]  /*1c90*/  IMAD.MOV R12, RZ, RZ, -R12 ;  /* 0x000000ffff0c7224 */ /* 0x000fe400078e0a0c */
[C---:B------:R-:W-:Y:S02]  /*1ca0*/  IMAD R61, R4.reuse, R6, R61 ;  /* 0x00000006043d7224 */ /* 0x040fe400078e023d */
[C---:B------:R-:W-:Y:S01]  /*1cb0*/  IMAD R63, R4.reuse, R10, R63 ;  /* 0x0000000a043f7224 */ /* 0x040fe200078e023f */
[----:B------:R-:W2:Y:S01]  /*1cc0*/  LDS R6, [UR9] ;  /* 0x00000009ff067984 */ /* 0x000ea20008000800 */
[----:B------:R-:W-:-:S02]  /*1cd0*/  IMAD R65, R4, R12, R65 ;  /* 0x0000000c04417224 */ /* 0x000fc400078e0241 */
[----:B------:R-:W-:Y:S01]  /*1ce0*/  @!P0 IMAD.MOV R43, RZ, RZ, -R43 ;  /* 0x000000ffff2b8224 */ /* 0x000fe200078e0a2b */
[----:B------:R-:W-:Y:S01]  /*1cf0*/  ISETP.GT.U32.AND P0, PT, R4, R53, PT ;  /* 0x000000350400720c */ /* 0x000fe20003f04070 */
[----:B------:R-:W-:-:S04]  /*1d00*/  IMAD.HI.U32 R14, R8, R67, RZ ;  /* 0x00000043080e7227 */ /* 0x000fc800078e00ff */
[----:B------:R-:W-:Y:S01]  /*1d10*/  @!P5 IMAD.MOV R45, RZ, RZ, -R45 ;  /* 0x000000ffff2dd224 */ /* 0x000fe200078e0a2d */
[C---:B------:R-:W-:Y:S01]  /*1d20*/  ISETP.GT.U32.AND P5, PT, R4.reuse, R55, PT ;  /* 0x000000370400720c */ /* 0x040fe20003fa4070 */
[----:B------:R-:W-:Y:S01]  /*1d30*/  @!P2 IMAD.MOV R47, RZ, RZ, -R47 ;  /* 0x000000ffff2fa224 */ /* 0x000fe200078e0a2f */
[C---:B------:R-:W-:Y:S01]  /*1d40*/  ISETP.GT.U32.AND P2, PT, R4.reuse, R61, PT ;  /* 0x0000003d0400720c */ /* 0x040fe20003f44070 */
[--C-:B------:R-:W-:Y:S01]  /*1d50*/  @!P3 IMAD.IADD R49, R49, 0x1, -R4.reuse ;  /* 0x000000013131b824 */ /* 0x100fe200078e0a04 */
[C---:B------:R-:W-:Y:S01]  /*1d60*/  ISETP.GT.U32.AND P3, PT, R4.reuse, R63, PT ;  /* 0x0000003f0400720c */ /* 0x040fe20003f64070 */
[----:B------:R-:W-:Y:S01]  /*1d70*/  @!P4 IMAD.IADD R51, R51, 0x1, -R4 ;  /* 0x000000013333c824 */ /* 0x000fe200078e0a04 */
[----:B------:R-:W-:Y:S01]  /*1d80*/  ISETP.GT.U32.AND P4, PT, R4, R65, PT ;  /* 0x000000410400720c */ /* 0x000fe20003f84070 */
[----:B------:R-:W-:-:S04]  /*1d90*/  IMAD.HI.U32 R8, R8, R69, RZ ;  /* 0x0000004508087227 */ /* 0x000fc800078e00ff */
[----:B------:R-:W-:Y:S02]  /*1da0*/  IMAD.MOV R14, RZ, RZ, -R14 ;  /* 0x000000ffff0e7224 */ /* 0x000fe400078e0a0e */
[----:B------:R-:W-:Y:S02]  /*1db0*/  @!P6 IMAD.IADD R59, R59, 0x1, -R4 ;  /* 0x000000013b3be824 */ /* 0x000fe400078e0a04 */
[----:B------:R-:W-:Y:S02]  /*1dc0*/  IMAD.MOV R8, RZ, RZ, -R8 ;  /* 0x000000ffff087224 */ /* 0x000fe400078e0a08 */
[C---:B------:R-:W-:Y:S01]  /*1dd0*/  IMAD R67, R4.reuse, R14, R67 ;  /* 0x0000000e04437224 */ /* 0x040fe200078e0243 */
[C---:B------:R-:W-:Y:S01]  /*1de0*/  ISETP.GT.U32.AND P6, PT, R4.reuse, R59, PT ;  /* 0x0000003b0400720c */ /* 0x040fe20003fc4070 */
[C---:B------:R-:W-:Y:S01]  /*1df0*/  IMAD R69, R4.reuse, R8, R69 ;  /* 0x0000000804457224 */ /* 0x040fe200078e0245 */
[----:B------:R-:W-:Y:S01]  /*1e00*/  SHF.R.U32.HI R8, RZ, 0x5, R0 ;  /* 0x00000005ff087819 */ /* 0x000fe20000011600 */
[--C-:B------:R-:W-:Y:S01]  /*1e10*/  @!P0 IMAD.IADD R53, R53, 0x1, -R4.reuse ;  /* 0x0000000135358824 */ /* 0x100fe200078e0a04 */
[C---:B------:R-:W-:Y:S01]  /*1e20*/  ISETP.GT.U32.AND P0, PT, R4.reuse, R67, PT ;  /* 0x000000430400720c */ /* 0x040fe20003f04070 */
[--C-:B------:R-:W-:Y:S01]  /*1e30*/  @!P5 IMAD.IADD R55, R55, 0x1, -R4.reuse ;  /* 0x000000013737d824 */ /* 0x100fe200078e0a04 */
[----:B------:R-:W-:Y:S01]  /*1e40*/  ISETP.GT.U32.AND P5, PT, R4, R69, PT ;  /* 0x000000450400720c */ /* 0x000fe20003fa4070 */
[--C-:B------:R-:W-:Y:S01]  /*1e50*/  @!P2 IMAD.IADD R61, R61, 0x1, -R4.reuse ;  /* 0x000000013d3da824 */ /* 0x100fe200078e0a04 */
[----:B------:R-:W-:Y:S01]  /*1e60*/  ISETP.GE.AND P2, PT, R22, RZ, PT ;  /* 0x000000ff1600720c */ /* 0x000fe20003f46270 */
[--C-:B------:R-:W-:Y:S01]  /*1e70*/  @!P3 IMAD.IADD R63, R63, 0x1, -R4.reuse ;  /* 0x000000013f3fb824 */ /* 0x100fe200078e0a04 */
[----:B------:R-:W-:Y:S01]  /*1e80*/  ISETP.GE.AND P3, PT, R24, RZ, PT ;  /* 0x000000ff1800720c */ /* 0x000fe20003f66270 */
[--C-:B------:R-:W-:Y:S01]  /*1e90*/  @!P4 IMAD.IADD R65, R65, 0x1, -R4.reuse ;  /* 0x000000014141c824 */ /* 0x100fe200078e0a04 */
[----:B------:R-:W-:Y:S01]  /*1ea0*/  ISETP.GE.AND P4, PT, R26, RZ, PT ;  /* 0x000000ff1a00720c */ /* 0x000fe20003f86270 */
[----:B------:R-:W-:Y:S01]  /*1eb0*/  @!P6 IMAD.IADD R59, R59, 0x1, -R4 ;  /* 0x000000013b3be824 */ /* 0x000fe200078e0a04 */
[----:B------:R-:W-:-:S02]  /*1ec0*/  ISETP.GE.AND P6, PT, R20, RZ, PT ;  /* 0x000000ff1400720c */ /* 0x000fc40003fc6270 */
[----:B------:R-:W-:Y:S01]  /*1ed0*/  R2UR UR16, R8 ;  /* 0x00000000081072ca */ /* 0x000fe200000e0000 */
[--C-:B------:R-:W-:Y:S01]  /*1ee0*/  @!P0 IMAD.IADD R67, R67, 0x1, -R4.reuse ;  /* 0x0000000143438824 */ /* 0x100fe200078e0a04 */
[----:B------:R-:W-:Y:S01]  /*1ef0*/  ISETP.GE.AND P0, PT, R28, RZ, PT ;  /* 0x000000ff1c00720c */ /* 0x000fe20003f06270 */
[----:B------:R-:W-:Y:S01]  /*1f00*/  @!P5 IMAD.IADD R69, R69, 0x1, -R4 ;  /* 0x000000014545d824 */ /* 0x000fe200078e0a04 */
[C---:B------:R-:W-:Y:S01]  /*1f10*/  ISETP.GT.U32.AND P5, PT, R4.reuse, R61, PT ;  /* 0x0000003d0400720c */ /* 0x040fe20003fa4070 */
[----:B------:R-:W-:Y:S01]  /*1f20*/  @!P2 IMAD.MOV R51, RZ, RZ, -R51 ;  /* 0x000000ffff33a224 */ /* 0x000fe200078e0a33 */
[C---:B------:R-:W-:Y:S01]  /*1f30*/  ISETP.GT.U32.AND P2, PT, R4.reuse, R63, PT ;  /* 0x0000003f0400720c */ /* 0x040fe20003f44070 */
[----:B------:R-:W-:Y:S01]  /*1f40*/  @!P3 IMAD.MOV R53, RZ, RZ, -R53 ;  /* 0x000000ffff35b224 */ /* 0x000fe200078e0a35 */
[C---:B------:R-:W-:Y:S01]  /*1f50*/  ISETP.GT.U32.AND P3, PT, R4.reuse, R65, PT ;  /* 0x000000410400720c */ /* 0x040fe20003f64070 */
[----:B------:R-:W-:Y:S01]  /*1f60*/  @!P4 IMAD.MOV R55, RZ, RZ, -R55 ;  /* 0x000000ffff37c224 */ /* 0x000fe200078e0a37 */
[C---:B------:R-:W-:Y:S01]  /*1f70*/  ISETP.GT.U32.AND P4, PT, R4.reuse, R67, PT ;  /* 0x000000430400720c */ /* 0x040fe20003f84070 */
[----:B------:R-:W-:Y:S01]  /*1f80*/  @!P6 IMAD.MOV R49, RZ, RZ, -R49 ;  /* 0x000000ffff31e224 */ /* 0x000fe200078e0a31 */
[----:B------:R-:W-:Y:S01]  /*1f90*/  ISETP.GT.U32.AND P6, PT, R4, R69, PT ;  /* 0x000000450400720c */ /* 0x000fe20003fc4070 */
[----:B------:R-:W-:Y:S01]  /*1fa0*/  USHF.L.U32 UR4, UR16, 0x15, URZ ;  /* 0x0000001510047899 */ /* 0x000fe200080006ff */
[----:B------:R-:W-:Y:S01]  /*1fb0*/  SHF.R.U32.HI R20, RZ, 0x6, R0 ;  /* 0x00000006ff147819 */ /* 0x000fe20000011600 */
[----:B------:R-:W-:Y:S01]  /*1fc0*/  @!P0 IMAD.MOV R59, RZ, RZ, -R59 ;  /* 0x000000ffff3b8224 */ /* 0x000fe200078e0a3b */
[----:B------:R-:W-:Y:S01]  /*1fd0*/  ISETP.GE.AND P0, PT, R18, RZ, PT ;  /* 0x000000ff1200720c */ /* 0x000fe20003f06270 */
[--C-:B------:R-:W-:Y:S01]  /*1fe0*/  @!P5 IMAD.IADD R61, R61, 0x1, -R4.reuse ;  /* 0x000000013d3dd824 */ /* 0x100fe200078e0a04 */
[----:B------:R-:W-:Y:S01]  /*1ff0*/  ISETP.GE.AND P5, PT, R30, RZ, PT ;  /* 0x000000ff1e00720c */ /* 0x000fe20003fa6270 */
[--C-:B------:R-:W-:Y:S01]  /*2000*/  @!P2 IMAD.IADD R63, R63, 0x1, -R4.reuse ;  /* 0x000000013f3fa824 */ /* 0x100fe200078e0a04 */
[----:B------:R-:W-:Y:S01]  /*2010*/  ISETP.GE.AND P2, PT, R32, RZ, PT ;  /* 0x000000ff2000720c */ /* 0x000fe20003f46270 */
[--C-:B------:R-:W-:Y:S01]  /*2020*/  @!P3 IMAD.IADD R65, R65, 0x1, -R4.reuse ;  /* 0x000000014141b824 */ /* 0x100fe200078e0a04 */
[----:B------:R-:W-:Y:S01]  /*2030*/  ISETP.GE.AND P3, PT, R34, RZ, PT ;  /* 0x000000ff2200720c */ /* 0x000fe20003f66270 */
[--C-:B------:R-:W-:Y:S01]  /*2040*/  @!P4 IMAD.IADD R67, R67, 0x1, -R4.reuse ;  /* 0x000000014343c824 */ /* 0x100fe200078e0a04 */
[----:B------:R-:W-:Y:S01]  /*2050*/  ISETP.GE.AND P4, PT, R16, RZ, PT ;  /* 0x000000ff1000720c */ /* 0x000fe20003f86270 */
[----:B------:R-:W-:Y:S01]  /*2060*/  @!P6 IMAD.IADD R69, R69, 0x1, -R4 ;  /* 0x000000014545e824 */ /* 0x000fe200078e0a04 */
[----:B------:R-:W-:Y:S01]  /*2070*/  ISETP.GE.AND P6, PT, R2, RZ, PT ;  /* 0x000000ff0200720c */ /* 0x000fe20003fc6270 */
[----:B------:R-:W-:Y:S01]  /*2080*/  USHF.L.U32 UR5, UR16, 0x3, URZ ;  /* 0x0000000310057899 */ /* 0x000fe200080006ff */
[----:B------:R-:W-:Y:S01]  /*2090*/  LOP3.LUT R4, RZ, R57, RZ, 0x33, !PT ;  /* 0x00000039ff047212 */ /* 0x000fe200078e33ff */
[----:B------:R-:W-:Y:S01]  /*20a0*/  @!P0 IMAD.MOV R61, RZ, RZ, -R61 ;  /* 0x000000ffff3d8224 */ /* 0x000fe200078e0a3d */
[----:B------:R-:W-:Y:S01]  /*20b0*/  ISETP.NE.AND P0, PT, R56, RZ, PT ;  /* 0x000000ff3800720c */ /* 0x000fe20003f05270 */
[----:B------:R-:W-:Y:S01]  /*20c0*/  @!P5 IMAD.MOV R63, RZ, RZ, -R63 ;  /* 0x000000ffff3fd224 */ /* 0x000fe200078e0a3f */
[----:B------:R-:W-:Y:S01]  /*20d0*/  ISETP.NE.AND P5, PT, R57, RZ, PT ;  /* 0x000000ff3900720c */ /* 0x000fe20003fa5270 */
[----:B------:R-:W-:Y:S01]  /*20e0*/  @!P2 IMAD.MOV R65, RZ, RZ, -R65 ;  /* 0x000000ffff41a224 */ /* 0x000fe200078e0a41 */
[----:B------:R-:W-:Y:S01]  /*20f0*/  SGXT.U32 R20, R20, 0x2 ;  /* 0x000000021414781a */ /* 0x000fe20000000000 */
[----:B------:R-:W-:Y:S01]  /*2100*/  @!P3 IMAD.MOV R67, RZ, RZ, -R67 ;  /* 0x000000ffff43b224 */ /* 0x000fe200078e0a43 */
[C---:B------:R-:W-:Y:S01]  /*2110*/  SEL R97, R4.reuse, R7, !P5 ;  /* 0x0000000704617207 */ /* 0x040fe20006800000 */
[----:B------:R-:W-:Y:S01]  /*2120*/  @!P4 IMAD.MOV R69, RZ, RZ, -R69 ;  /* 0x000000ffff45c224 */ /* 0x000fe200078e0a45 */
[C---:B------:R-:W-:Y:S01]  /*2130*/  SEL R99, R4.reuse, R9, !P5 ;  /* 0x0000000904637207 */ /* 0x040fe20006800000 */
[----:B------:R-:W-:Y:S01]  /*2140*/  IMAD.MOV.U32 R8, RZ, RZ, R5 ;  /* 0x000000ffff087224 */ /* 0x000fe200078e0005 */
[----:B------:R-:W-:Y:S01]  /*2150*/  SEL R101, R4, R11, !P5 ;  /* 0x0000000b04657207 */ /* 0x000fe20006800000 */
[----:B-1----:R-:W-:Y:S01]  /*2160*/  IMAD R9, R20, R128, RZ ;  /* 0x0000008014097224 */ /* 0x002fe200078e02ff */
[C---:B------:R-:W-:Y:S01]  /*2170*/  SEL R103, R4.reuse, R13, !P5 ;  /* 0x0000000d04677207 */ /* 0x040fe20006800000 */
[----:B------:R-:W-:Y:S01]  /*2180*/  ULOP3.LUT UR4, UR4, 0x600000, URZ, 0xc0, !UPT ;  /* 0x0060000004047892 */ /* 0x000fe2000f8ec0ff */
[C---:B------:R-:W-:Y:S01]  /*2190*/  SEL R105, R4.reuse, R15, !P5 ;  /* 0x0000000f04697207 */ /* 0x040fe20006800000 */
[----:B------:R-:W-:Y:S01]  /*21a0*/  ULOP3.LUT UR5, UR5, 0x20, URZ, 0xc0, !UPT ;  /* 0x0000002005057892 */ /* 0x000fe2000f8ec0ff */
[C---:B------:R-:W-:Y:S01]  /*21b0*/  SEL R107, R4.reuse, R17, !P5 ;  /* 0x00000011046b7207 */ /* 0x040fe20006800000 */
[----:B------:R-:W-:Y:S01]  /*21c0*/  @!P6 IMAD.MOV R8, RZ, RZ, -R8 ;  /* 0x000000ffff08e224 */ /* 0x000fe200078e0a08 */
[----:B------:R-:W-:Y:S01]  /*21d0*/  SEL R109, R4, R19, !P5 ;  /* 0x00000013046d7207 */ /* 0x000fe20006800000 */
[----:B------:R-:W-:Y:S01]  /*21e0*/  IMAD R73, R128, 0x4, R9 ;  /* 0x0000000480497824 */ /* 0x000fe200078e0209 */
[----:B------:R-:W-:-:S02]  /*21f0*/  SEL R111, R4, R21, !P5 ;  /* 0x00000015046f7207 */ /* 0x000fc40006800000 */
[C---:B------:R-:W-:Y:S02]  /*2200*/  SEL R113, R4.reuse, R23, !P5 ;  /* 0x0000001704717207 */ /* 0x040fe40006800000 */
[C---:B------:R-:W-:Y:S02]  /*2210*/  SEL R115, R4.reuse, R25, !P5 ;  /* 0x0000001904737207 */ /* 0x040fe40006800000 */
[C---:B------:R-:W-:Y:S02]  /*2220*/  SEL R117, R4.reuse, R27, !P5 ;  /* 0x0000001b04757207 */ /* 0x040fe40006800000 */
[C---:B------:R-:W-:Y:S02]  /*2230*/  SEL R119, R4.reuse, R29, !P5 ;  /* 0x0000001d04777207 */ /* 0x040fe40006800000 */
[C---:B------:R-:W-:Y:S02]  /*2240*/  SEL R121, R4.reuse, R31, !P5 ;  /* 0x0000001f04797207 */ /* 0x040fe40006800000 */
        /* <DEDUP_REMOVED lines=18> */
[----:B------:R-:W-:Y:S01]  /*2370*/  SEL R96, R4, R71, !P5 ;  /* 0x0000004704607207 */ /* 0x000fe20006800000 */
[----:B0-----:R-:W-:Y:S01]  /*2380*/  VIADD R4, R172, 0x7f ;  /* 0x0000007fac047836 */ /* 0x001fe20000000000 */
[----:B--2---:R-:W-:-:S02]  /*2390*/  R2UR UR8, R6 ;  /* 0x00000000060872ca */ /* 0x004fc400000e0000 */
[----:B------:R-:W-:Y:S01]  /*23a0*/  @!P0 LOP3.LUT R8, RZ, R56, RZ, 0x33, !PT ;  /* 0x00000038ff088212 */ /* 0x000fe200078e33ff */
[----:B------:R-:W-:Y:S01]  /*23b0*/  BAR.SYNC.DEFER_BLOCKING 0x0 ;  /* 0x0000000000007b1d */ /* 0x000fe20000010000 */
[----:B------:R-:W-:Y:S02]  /*23c0*/  LOP3.LUT P2, RZ, R0, 0xff, RZ, 0xc0, !PT ;  /* 0x000000ff00ff7812 */ /* 0x000fe4000784c0ff */
[----:B------:R-:W-:Y:S02]  /*23d0*/  ISETP.GT.AND P0, PT, R4, 0x7f, PT ;  /* 0x0000007f0400780c */ /* 0x000fe40003f04270 */
[C---:B------:R-:W-:Y:S02]  /*23e0*/  LOP3.LUT R5, R20.reuse, 0x8, RZ, 0xfc, !PT ;  /* 0x0000000814057812 */ /* 0x040fe400078efcff */
[----:B------:R-:W-:Y:S01]  /*23f0*/  LOP3.LUT R6, R20, 0x10, RZ, 0xfc, !PT ;  /* 0x0000001014067812 */ /* 0x000fe200078efcff */
[----:B----4-:R-:W-:Y:S08]  /*2400*/  @P1 BRA `(.L_x_5) ;  /* 0x0000000000181947 */ /* 0x010ff00003800000 */
[----:B------:R-:W-:Y:S01]  /*2410*/  ELECT P3, URZ, PT ;  /* 0x0000000000ff782f */ /* 0x000fe20003860000 */
[----:B------:R-:W-:Y:S01]  /*2420*/  IMAD.MOV.U32 R7, RZ, RZ, 0x1 ;  /* 0x00000001ff077424 */ /* 0x000fe200078e00ff */
[----:B------:R-:W-:Y:S01]  /*2430*/  UMOV UR10, 0x40 ;  /* 0x00000040000a7882 */ /* 0x000fe20000000000 */
[----:B------:R-:W-:Y:S01]  /*2440*/  UVIRTCOUNT.DEALLOC.SMPOOL 0x80 ;  /* 0x000000800000784c */ /* 0x000fe20000000000 */
[----:B------:R-:W-:-:S09]  /*2450*/  ULEA UR10, UR7, UR10, 0x18 ;  /* 0x0000000a070a7291 */ /* 0x000fd2000f8ec0ff */
[----:B------:R0:W-:Y:S03]  /*2460*/  @P3 STS.U8 [UR10], R7 ;  /* 0x00000007ff003988 */ /* 0x0001e6000800000a */
.L_x_5:
[----:B------:R-:W-:Y:S01]  /*2470*/  UIADD3 UR10, UPT, UPT, UR5, UR4, UR8 ;  /* 0x00000004050a7290 */ /* 0x000fe2000fffe008 */
[----:B------:R-:W-:Y:S01]  /*2480*/  IMAD R11, R128, 0x4, R73 ;  /* 0x00000004800b7824 */ /* 0x000fe200078e0249 */
[----:B------:R-:W-:Y:S01]  /*2490*/  VOTEU.ALL UP0, P2 ;  /* 0x0000000000ff7886 */ /* 0x000fe20001000000 */
[----:B------:R-:W-:Y:S01]  /*24a0*/  VOTEU.ALL UP1, P2 ;  /* 0x0000000000ff7886 */ /* 0x000fe20001020000 */
[----:B0-----:R-:W-:Y:S01]  /*24b0*/  IMAD R7, R8, UR17, RZ ;  /* 0x0000001108077c24 */ /* 0x001fe2000f8e02ff */
[----:B------:R-:W-:Y:S01]  /*24c0*/  ISETP.LT.AND P5, PT, R20, R172, P0 ;  /* 0x000000ac1400720c */ /* 0x000fe200007a1270 */
[----:B------:R-:W-:Y:S01]  /*24d0*/  IMAD R13, R128, 0x8, R11 ;  /* 0x00000008800d7824 */ /* 0x000fe200078e020b */
[----:B------:R-:W-:-:S04]  /*24e0*/  @!UP0 UIADD3 UR4, UPT, UPT, -UR11, 0x100000, URZ ;  /* 0x001000000b048890 */ /* 0x000fc8000fffe1ff */
[----:B------:R-:W-:Y:S02]  /*24f0*/  @!UP0 USHF.L.U32 UR5, UR4, 0xb, URZ ;  /* 0x0000000b04058899 */ /* 0x000fe400080006ff */
[----:B------:R-:W-:Y:S01]  /*2500*/  @!UP0 USHF.L.U32 UR4, UR4, 0x1, URZ ;  /* 0x0000000104048899 */ /* 0x000fe200080006ff */
[----:B------:R-:W-:Y:S01]  /*2510*/  STTM.16dp32bit_t0_t15.x16 tmem[UR10], RZ ;  /* 0x000000ff000079ed */ /* 0x000fe20008a0000a */
[----:B------:R-:W-:Y:S01]  /*2520*/  STTM.16dp32bit_t16_t31.x16 tmem[UR10+0x10], RZ ;  /* 0x000010ff000079ed */ /* 0x000fe20008a2000a */
[----:B------:R-:W0:Y:S02]  /*2530*/  FENCE.VIEW.ASYNC.T ;  /* 0x00000000000073c6 */ /* 0x000e240000000200 */
[----:B0-----:R-:W-:Y:S01]  /*2540*/  BAR.SYNC.DEFER_BLOCKING 0x0 ;  /* 0x0000000000007b1d */ /* 0x001fe20000010000 */
[C---:B------:R-:W-:Y:S01]  /*2550*/  IMAD R75, R128.reuse, 0x4, R13 ;  /* 0x00000004804b7824 */ /* 0x040fe200078e020d */
[----:B------:R-:W-:Y:S02]  /*2560*/  IADD3 R84, P6, PT, R7, UR12, RZ ;  /* 0x0000000c07547c10 */ /* 0x000fe4000ffde0ff */
[----:B------:R-:W-:Y:S01]  /*2570*/  ISETP.LT.AND P4, PT, R5, R172, P0 ;  /* 0x000000ac0500720c */ /* 0x000fe20000781270 */
[----:B------:R-:W-:Y:S01]  /*2580*/  IMAD R17, R128, 0x4, R75 ;  /* 0x0000000480117824 */ /* 0x000fe200078e024b */
[----:B------:R-:W-:-:S02]  /*2590*/  LEA.HI.X.SX32 R86, R7, UR13, 0x1, P6 ;  /* 0x0000000d07567c11 */ /* 0x000fc4000b0f0eff */
[C---:B------:R-:W-:Y:S01]  /*25a0*/  IADD3 R8, P6, PT, R9.reuse, R84, RZ ;  /* 0x0000005409087210 */ /* 0x040fe20007fde0ff */
[----:B------:R-:W-:Y:S01]  /*25b0*/  IMAD R19, R128, 0x8, R17 ;  /* 0x0000000880137824 */ /* 0x000fe200078e0211 */
[----:B------:R-:W-:Y:S02]  /*25c0*/  ISETP.LT.AND P3, PT, R6, R172, P0 ;  /* 0x000000ac0600720c */ /* 0x000fe40000761270 */
[----:B------:R-:W-:Y:S01]  /*25d0*/  LEA.HI.X.SX32 R9, R9, R86, 0x1, P6 ;  /* 0x0000005609097211 */ /* 0x000fe200030f0eff */
[C---:B------:R-:W-:Y:S01]  /*25e0*/  IMAD R77, R128.reuse, 0x4, R19 ;  /* 0x00000004804d7824 */ /* 0x040fe200078e0213 */
[C---:B------:R-:W-:Y:S01]  /*25f0*/  IADD3 R10, P6, PT, R11.reuse, R84, RZ ;  /* 0x000000540b0a7210 */ /* 0x040fe20007fde0ff */
[----:B------:R-:W0:Y:S02]  /*2600*/  FENCE.VIEW.ASYNC.S ;  /* 0x00000000000073c6 */ /* 0x000e240000000000 */
[----:B0-----:R0:W1:Y:S02]  /*2610*/  @!UP1 SYNCS.EXCH.64 URZ, [UR6], UR4 ;  /* 0x0000000406ff95b2 */ /* 0x0010640008000100 */
[----:B-1----:R-:W-:Y:S01]  /*2620*/  BAR.SYNC.DEFER_BLOCKING 0x0 ;  /* 0x0000000000007b1d */ /* 0x002fe20000010000 */
[----:B------:R-:W-:Y:S01]  /*2630*/  IMAD R29, R128, 0x4, R77 ;  /* 0x00000004801d7824 */ /* 0x000fe200078e024d */
[----:B------:R-:W-:-:S03]  /*2640*/  LEA.HI.X.SX32 R11, R11, R86, 0x1, P6 ;  /* 0x000000560b0b7211 */ /* 0x000fc600030f0eff */
[----:B------:R-:W-:-:S04]  /*2650*/  IMAD R31, R128, 0x8, R29 ;  /* 0x00000008801f7824 */ /* 0x000fc800078e021d */
[----:B------:R-:W-:Y:S01]  /*2660*/  IMAD R79, R128, 0x4, R31 ;  /* 0x00000004804f7824 */ /* 0x000fe200078e021f */
[----:B------:R-:W-:Y:S01]  /*2670*/  LOP3.LUT R7, R20, 0x18, RZ, 0xfc, !PT ;  /* 0x0000001814077812 */ /* 0x000fe200078efcff */
[----:B0-----:R-:W0:Y:S02]  /*2680*/  LDCU UR4, c[0x0][0x3b0] ;  /* 0x00007600ff0477ac */ /* 0x001e240008000800 */
[----:B------:R-:W-:Y:S01]  /*2690*/  IMAD R33, R128, 0x4, R79 ;  /* 0x0000000480217824 */ /* 0x000fe200078e024f */
[----:B------:R-:W-:-:S03]  /*26a0*/  PRMT R207, RZ, 0x7610, R207 ;  /* 0x00007610ffcf7816 */ /* 0x000fc600000000cf */
[----:B------:R-:W-:Y:S01]  /*26b0*/  IMAD R43, R128, 0x8, R33 ;  /* 0x00000008802b7824 */ /* 0x000fe200078e0221 */
[----:B------:R-:W-:Y:S01]  /*26c0*/  LOP3.LUT R14, R20, 0x20, RZ, 0xfc, !PT ;  /* 0x00000020140e7812 */ /* 0x000fe200078efcff */
[----:B------:R-:W2:Y:S01]  /*26d0*/  @P5 LDG.E.U8 R203, desc[UR18][R8.64] ;  /* 0x0000001208cb5981 */ /* 0x000ea2000c1e1100 */
[C---:B------:R-:W-:Y:S01]  /*26e0*/  IADD3 R12, P5, PT, R13.reuse, R84, RZ ;  /* 0x000000540d0c7210 */ /* 0x040fe20007fbe0ff */
[C---:B------:R-:W-:Y:S02]  /*26f0*/  IMAD R81, R128.reuse, 0x4, R43 ;  /* 0x0000000480517824 */ /* 0x040fe400078e022b */
[----:B------:R-:W3:Y:S01]  /*2700*/  @P4 LDG.E.U8 R205, desc[UR18][R10.64] ;  /* 0x000000120acd4981 */ /* 0x000ee2000c1e1100 */
[----:B------:R-:W-:Y:S02]  /*2710*/  LEA.HI.X.SX32 R13, R13, R86, 0x1, P5 ;  /* 0x000000560d0d7211 */ /* 0x000fe400028f0eff */
[-C--:B------:R-:W-:Y:S01]  /*2720*/  ISETP.LT.AND P5, PT, R7, R172.reuse, P0 ;  /* 0x000000ac0700720c */ /* 0x080fe200007a1270 */
[----:B------:R-:W-:Y:S01]  /*2730*/  IMAD R45, R128, 0x4, R81 ;  /* 0x00000004802d7824 */ /* 0x000fe200078e0251 */
[----:B------:R-:W-:Y:S01]  /*2740*/  ISETP.LT.AND P4, PT, R14, R172, P0 ;  /* 0x000000ac0e00720c */ /* 0x000fe20000781270 */
[----:B------:R-:W4:Y:S01]  /*2750*/  @P3 LDG.E.U8 R207, desc[UR18][R12.64] ;  /* 0x000000120ccf3981 */ /* 0x000f22000c1e1100 */
[-C--:B------:R-:W-:Y:S01]  /*2760*/  IADD3 R16, P3, PT, R17, R84.reuse, RZ ;  /* 0x0000005411107210 */ /* 0x080fe20007f7e0ff */
[----:B------:R-:W-:Y:S01]  /*2770*/  IMAD R47, R128, 0x8, R45 ;  /* 0x00000008802f7824 */ /* 0x000fe200078e022d */
[----:B------:R-:W-:-:S02]  /*2780*/  IADD3 R18, P6, PT, R19, R84, RZ ;  /* 0x0000005413127210 */ /* 0x000fc40007fde0ff */
[----:B------:R-:W-:Y:S02]  /*2790*/  PRMT R209, RZ, 0x7610, R209 ;  /* 0x00007610ffd17816 */ /* 0x000fe400000000d1 */
[----:B------:R-:W-:Y:S02]  /*27a0*/  LOP3.LUT R15, R20, 0x28, RZ, 0xfc, !PT ;  /* 0x00000028140f7812 */ /* 0x000fe400078efcff */
[-C--:B------:R-:W-:Y:S02]  /*27b0*/  LEA.HI.X.SX32 R17, R17, R86.reuse, 0x1, P3 ;  /* 0x0000005611117211 */ /* 0x080fe400018f0eff */
[----:B------:R-:W-:Y:S01]  /*27c0*/  PRMT R211, RZ, 0x7610, R211 ;  /* 0x00007610ffd37816 */ /* 0x000fe200000000d3 */
[----:B------:R-:W-:Y:S01]  /*27d0*/  IMAD R83, R128, 0x4, R47 ;  /* 0x0000000480537824 */ /* 0x000fe200078e022f */
[----:B------:R-:W-:Y:S01]  /*27e0*/  LEA.HI.X.SX32 R19, R19, R86, 0x1, P6 ;  /* 0x0000005613137211 */ /* 0x000fe200030f0eff */
[----:B------:R-:W5:Y:S01]  /*27f0*/  @P5 LDG.E.U8 R209, desc[UR18][R16.64] ;  /* 0x0000001210d15981 */ /* 0x000f62000c1e1100 */
[----:B------:R-:W-:-:S02]  /*2800*/  LOP3.LUT R25, R20, 0x30, RZ, 0xfc, !PT ;  /* 0x0000003014197812 */ /* 0x000fc400078efcff */
[-C--:B------:R-:W-:Y:S01]  /*2810*/  ISETP.LT.AND P3, PT, R15, R172.reuse, P0 ;  /* 0x000000ac0f00720c */ /* 0x080fe20000761270 */
[----:B------:R-:W2:Y:S01]  /*2820*/  @P4 LDG.E.U8 R211, desc[UR18][R18.64] ;  /* 0x0000001212d34981 */ /* 0x000ea2000c1e1100 */
[----:B------:R-:W-:Y:S01]  /*2830*/  ISETP.LT.AND P5, PT, R25, R172, P0 ;  /* 0x000000ac1900720c */ /* 0x000fe200007a1270 */
[C---:B------:R-:W-:Y:S01]  /*2840*/  IMAD R49, R128.reuse, 0x4, R83 ;  /* 0x0000000480317824 */ /* 0x040fe200078e0253 */
[-C--:B------:R-:W-:Y:S02]  /*2850*/  IADD3 R26, P4, PT, R29, R84.reuse, RZ ;  /* 0x000000541d1a7210 */ /* 0x080fe40007f9e0ff */
[----:B------:R-:W-:Y:S01]  /*2860*/  IADD3 R28, P6, PT, R31, R84, RZ ;  /* 0x000000541f1c7210 */ /* 0x000fe20007fde0ff */
[C---:B------:R-:W-:Y:S01]  /*2870*/  IMAD R51, R128.reuse, 0x8, R49 ;  /* 0x0000000880337824 */ /* 0x040fe200078e0231 */
[-C--:B------:R-:W-:Y:S02]  /*2880*/  LEA.HI.X.SX32 R29, R29, R86.reuse, 0x1, P4 ;  /* 0x000000561d1d7211 */ /* 0x080fe400020f0eff */
[----:B------:R-:W-:Y:S01]  /*2890*/  LEA.HI.X.SX32 R31, R31, R86, 0x1, P6 ;  /* 0x000000561f1f7211 */ /* 0x000fe200030f0eff */
[----:B------:R-:W-:Y:S01]  /*28a0*/  IMAD R85, R128, 0x4, R51 ;  /* 0x0000000480557824 */ /* 0x000fe200078e0233 */
[----:B------:R-:W-:Y:S01]  /*28b0*/  PRMT R213, RZ, 0x7610, R213 ;  /* 0x00007610ffd57816 */ /* 0x000fe200000000d5 */
[----:B------:R-:W-:Y:S01]  /*28c0*/  @P3 IMAD.MOV.U32 R22, RZ, RZ, R26 ;  /* 0x000000ffff163224 */ /* 0x000fe200078e001a */
[----:B------:R-:W-:Y:S01]  /*28d0*/  LOP3.LUT R27, R20, 0x38, RZ, 0xfc, !PT ;  /* 0x00000038141b7812 */ /* 0x000fe200078efcff */
[----:B------:R-:W-:Y:S01]  /*28e0*/  @P3 IMAD.MOV.U32 R23, RZ, RZ, R29 ;  /* 0x000000ffff173224 */ /* 0x000fe200078e001d */
[----:B------:R-:W-:Y:S01]  /*28f0*/  PRMT R215, RZ, 0x7610, R215 ;  /* 0x00007610ffd77816 */ /* 0x000fe200000000d7 */
[----:B------:R-:W-:Y:S01]  /*2900*/  IMAD R53, R128, 0x4, R85 ;  /* 0x0000000480357824 */ /* 0x000fe200078e0255 */
[----:B------:R-:W-:Y:S01]  /*2910*/  LEA.HI R21, R0, 0xc, RZ, 0x1a ;  /* 0x0000000c00157811 */ /* 0x000fe200078fd0ff */
[----:B------:R-:W-:Y:S01]  /*2920*/  @P5 IMAD.MOV.U32 R38, RZ, RZ, R28 ;  /* 0x000000ffff265224 */ /* 0x000fe200078e001c */
[----:B------:R-:W2:Y:S01]  /*2930*/  @P3 LDG.E.U8 R213, desc[UR18][R22.64] ;  /* 0x0000001216d53981 */ /* 0x000ea2000c1e1100 */
[----:B------:R-:W-:Y:S01]  /*2940*/  @P5 IMAD.MOV.U32 R39, RZ, RZ, R31 ;  /* 0x000000ffff275224 */ /* 0x000fe200078e001f */
[----:B------:R-:W-:Y:S01]  /*2950*/  IADD3 R30, P3, PT, R33, R84, RZ ;  /* 0x00000054211e7210 */ /* 0x000fe20007f7e0ff */
[----:B------:R-:W-:Y:S01]  /*2960*/  IMAD R55, R128, 0x8, R53 ;  /* 0x0000000880377824 */ /* 0x000fe200078e0235 */
[----:B------:R-:W-:-:S02]  /*2970*/  ISETP.LT.AND P4, PT, R27, R172, P0 ;  /* 0x000000ac1b00720c */ /* 0x000fc40000781270 */
[----:B------:R1:W2:Y:S01]  /*2980*/  @P5 LDG.E.U8 R215, desc[UR18][R38.64] ;  /* 0x0000001226d75981 */ /* 0x0002a2000c1e1100 */
[----:B------:R-:W-:Y:S01]  /*2990*/  IADD3 R40, P5, PT, R45, R84, RZ ;  /* 0x000000542d287210 */ /* 0x000fe20007fbe0ff */
[C---:B------:R-:W-:Y:S01]  /*29a0*/  IMAD R87, R128.reuse, 0x4, R55 ;  /* 0x0000000480577824 */ /* 0x040fe200078e0237 */
[----:B------:R-:W-:Y:S02]  /*29b0*/  LEA.HI.X.SX32 R33, R33, R86, 0x1, P3 ;  /* 0x0000005621217211 */ /* 0x000fe400018f0eff */
[----:B------:R-:W-:Y:S01]  /*29c0*/  IADD3 R42, P3, PT, R47, R84, RZ ;  /* 0x000000542f2a7210 */ /* 0x000fe20007f7e0ff */
[----:B------:R-:W-:Y:S01]  /*29d0*/  IMAD R57, R128, 0x4, R87 ;  /* 0x0000000480397824 */ /* 0x000fe200078e0257 */
[----:B------:R-:W-:Y:S02]  /*29e0*/  LEA.HI.X.SX32 R45, R45, R86, 0x1, P5 ;  /* 0x000000562d2d7211 */ /* 0x000fe400028f0eff */
[----:B-1----:R-:W-:Y:S02]  /*29f0*/  IADD3 R38, P6, PT, R43, R84, RZ ;  /* 0x000000542b267210 */ /* 0x002fe40007fde0ff */
[----:B------:R-:W-:-:S02]  /*2a00*/  LEA.HI R23, R0, 0x2c, RZ, 0x1a ;  /* 0x0000002c00177811 */ /* 0x000fc400078fd0ff */
[----:B------:R-:W-:Y:S01]  /*2a10*/  IADD3 R46, P5, PT, R51, R84, RZ ;  /* 0x00000054332e7210 */ /* 0x000fe20007fbe0ff */
[----:B------:R-:W-:Y:S01]  /*2a20*/  IMAD R59, R21, R128, RZ ;  /* 0x00000080153b7224 */ /* 0x000fe200078e02ff */
[-C--:B------:R-:W-:Y:S02]  /*2a30*/  LEA.HI.X.SX32 R47, R47, R86.reuse, 0x1, P3 ;  /* 0x000000562f2f7211 */ /* 0x080fe400018f0eff */
[C---:B------:R-:W-:Y:S02]  /*2a40*/  LEA.HI R24, R0.reuse, 0x3c, RZ, 0x1a ;  /* 0x0000003c00187811 */ /* 0x040fe400078fd0ff */
[----:B------:R-:W-:Y:S02]  /*2a50*/  LEA.HI.X.SX32 R43, R43, R86, 0x1, P6 ;  /* 0x000000562b2b7211 */ /* 0x000fe400030f0eff */
[----:B------:R-:W-:Y:S02]  /*2a60*/  IADD3 R48, P3, PT, R53, R84, RZ ;  /* 0x0000005435307210 */ /* 0x000fe40007f7e0ff */
[----:B------:R-:W-:-:S02]  /*2a70*/  LEA.HI R22, R0, 0x1c, RZ, 0x1a ;  /* 0x0000001c00167811 */ /* 0x000fc400078fd0ff */
[----:B------:R-:W-:Y:S01]  /*2a80*/  IADD3 R44, P6, PT, R49, R84, RZ ;  /* 0x00000054312c7210 */ /* 0x000fe20007fde0ff */
[----:B------:R-:W-:Y:S01]  /*2a90*/  IMAD R63, R23, R128, RZ ;  /* 0x00000080173f7224 */ /* 0x000fe200078e02ff */
[----:B------:R-:W-:Y:S02]  /*2aa0*/  LEA.HI.X.SX32 R51, R51, R86, 0x1, P5 ;  /* 0x0000005633337211 */ /* 0x000fe400028f0eff */
[----:B------:R-:W-:Y:S02]  /*2ab0*/  LEA.HI R37, R0, 0x5c, RZ, 0x1a ;  /* 0x0000005c00257811 */ /* 0x000fe400078fd0ff */
[----:B------:R-:W-:Y:S01]  /*2ac0*/  IADD3 R52, P5, PT, R57, R84, RZ ;  /* 0x0000005439347210 */ /* 0x000fe20007fbe0ff */
[----:B------:R-:W-:Y:S01]  /*2ad0*/  IMAD R65, R24, R128, RZ ;  /* 0x0000008018417224 */ /* 0x000fe200078e02ff */
[----:B------:R-:W-:Y:S01]  /*2ae0*/  LEA.HI.X.SX32 R53, R53, R86, 0x1, P3 ;  /* 0x0000005635357211 */ /* 0x000fe200018f0eff */
[----:B------:R-:W-:Y:S01]  /*2af0*/  IMAD R61, R22, R128, RZ ;  /* 0x00000080163d7224 */ /* 0x000fe200078e02ff */
[----:B------:R-:W-:-:S02]  /*2b00*/  LEA.HI R39, R0, 0x6c, RZ, 0x1a ;  /* 0x0000006c00277811 */ /* 0x000fc400078fd0ff */
[----:B------:R-:W-:Y:S02]  /*2b10*/  LEA.HI.X.SX32 R49, R49, R86, 0x1, P6 ;  /* 0x0000005631317211 */ /* 0x000fe400030f0eff */
[-C--:B------:R-:W-:Y:S02]  /*2b20*/  IADD3 R54, P3, PT, R59, R84.reuse, RZ ;  /* 0x000000543b367210 */ /* 0x080fe40007f7e0ff */
[----:B------:R-:W-:Y:S02]  /*2b30*/  LEA.HI R35, R0, 0x4c, RZ, 0x1a ;  /* 0x0000004c00237811 */ /* 0x000fe400078fd0ff */
[----:B------:R-:W-:Y:S01]  /*2b40*/  IADD3 R50, P6, PT, R55, R84, RZ ;  /* 0x0000005437327210 */ /* 0x000fe20007fde0ff */
[----:B------:R-:W-:Y:S01]  /*2b50*/  IMAD R69, R37, R128, RZ ;  /* 0x0000008025457224 */ /* 0x000fe200078e02ff */
[----:B------:R-:W-:Y:S02]  /*2b60*/  LEA.HI.X.SX32 R57, R57, R86, 0x1, P5 ;  /* 0x0000005639397211 */ /* 0x000fe400028f0eff */
[----:B------:R-:W-:Y:S01]  /*2b70*/  IADD3 R58, P5, PT, R63, R84, RZ ;  /* 0x000000543f3a7210 */ /* 0x000fe20007fbe0ff */
[----:B------:R-:W-:Y:S01]  /*2b80*/  IMAD R71, R39, R128, RZ ;  /* 0x0000008027477224 */ /* 0x000fe200078e02ff */
[----:B------:R-:W-:Y:S01]  /*2b90*/  LEA.HI.X.SX32 R59, R59, R86, 0x1, P3 ;  /* 0x000000563b3b7211 */ /* 0x000fe200018f0eff */
[----:B------:R-:W-:Y:S01]  /*2ba0*/  IMAD R67, R35, R128, RZ ;  /* 0x0000008023437224 */ /* 0x000fe200078e02ff */
[----:B------:R-:W-:-:S02]  /*2bb0*/  LEA.HI.X.SX32 R55, R55, R86, 0x1, P6 ;  /* 0x0000005637377211 */ /* 0x000fc400030f0eff */
[-C--:B------:R-:W-:Y:S02]  /*2bc0*/  IADD3 R60, P3, PT, R65, R84.reuse, RZ ;  /* 0x00000054413c7210 */ /* 0x080fe40007f7e0ff */
[----:B------:R-:W-:Y:S01]  /*2bd0*/  IADD3 R56, P6, PT, R61, R84, RZ ;  /* 0x000000543d387210 */ /* 0x000fe20007fde0ff */
[----:B------:R-:W-:Y:S01]  /*2be0*/  @P4 IMAD.MOV.U32 R32, RZ, RZ, R30 ;  /* 0x000000ffff204224 */ /* 0x000fe200078e001e */
[----:B------:R-:W-:Y:S02]  /*2bf0*/  PRMT R217, RZ, 0x7610, R217 ;  /* 0x00007610ffd97816 */ /* 0x000fe400000000d9 */
[----:B------:R-:W-:Y:S02]  /*2c00*/  LEA.HI.X.SX32 R63, R63, R86, 0x1, P5 ;  /* 0x000000563f3f7211 */ /* 0x000fe400028f0eff */
[----:B------:R-:W-:Y:S02]  /*2c10*/  IADD3 R64, P5, PT, R69, R84, RZ ;  /* 0x0000005445407210 */ /* 0x000fe40007fbe0ff */
[-C--:B------:R-:W-:Y:S01]  /*2c20*/  LEA.HI.X.SX32 R65, R65, R86.reuse, 0x1, P3 ;  /* 0x0000005641417211 */ /* 0x080fe200018f0eff */
[----:B------:R1:W2:Y:S01]  /*2c30*/  @P4 LDG.E.U8 R217, desc[UR18][R32.64] ;  /* 0x0000001220d94981 */ /* 0x0002a2000c1e1100 */
[----:B------:R-:W-:-:S02]  /*2c40*/  LEA.HI.X.SX32 R61, R61, R86, 0x1, P6 ;  /* 0x000000563d3d7211 */ /* 0x000fc400030f0eff */
[-C--:B------:R-:W-:Y:S02]  /*2c50*/  IADD3 R66, P3, PT, R71, R84.reuse, RZ ;  /* 0x0000005447427210 */ /* 0x080fe40007f7e0ff */
[----:B------:R-:W-:Y:S02]  /*2c60*/  IADD3 R62, P6, PT, R67, R84, RZ ;  /* 0x00000054433e7210 */ /* 0x000fe40007fde0ff */
[----:B------:R-:W-:Y:S02]  /*2c70*/  LEA.HI.X.SX32 R69, R69, R86, 0x1, P5 ;  /* 0x0000005645457211 */ /* 0x000fe400028f0eff */
[----:B------:R-:W-:Y:S02]  /*2c80*/  IADD3 R70, P5, PT, R75, R84, RZ ;  /* 0x000000544b467210 */ /* 0x000fe40007fbe0ff */
[----:B-1----:R-:W-:Y:S02]  /*2c90*/  LOP3.LUT R32, R20, 0x40, RZ, 0xfc, !PT ;  /* 0x0000004014207812 */ /* 0x002fe400078efcff */
[----:B------:R-:W-:-:S02]  /*2ca0*/  LEA.HI.X.SX32 R71, R71, R86, 0x1, P3 ;  /* 0x0000005647477211 */ /* 0x000fc400018f0eff */
[----:B------:R-:W-:Y:S02]  /*2cb0*/  LEA.HI.X.SX32 R67, R67, R86, 0x1, P6 ;  /* 0x0000005643437211 */ /* 0x000fe400030f0eff */
[-C--:B------:R-:W-:Y:S02]  /*2cc0*/  IADD3 R72, P3, PT, R77, R84.reuse, RZ ;  /* 0x000000544d487210 */ /* 0x080fe40007f7e0ff */
[----:B------:R-:W-:Y:S02]  /*2cd0*/  IADD3 R68, P6, PT, R73, R84, RZ ;  /* 0x0000005449447210 */ /* 0x000fe40007fde0ff */
[----:B------:R-:W-:Y:S02]  /*2ce0*/  LEA.HI.X.SX32 R75, R75, R86, 0x1, P5 ;  /* 0x000000564b4b7211 */ /* 0x000fe400028f0eff */
[----:B------:R-:W-:Y:S02]  /*2cf0*/  LEA.HI R41, R0, 0x7c, RZ, 0x1a ;  /* 0x0000007c00297811 */ /* 0x000fe400078fd0ff */
[----:B------:R-:W-:-:S02]  /*2d00*/  ISETP.LT.AND P4, PT, R32, R172, P0 ;  /* 0x000000ac2000720c */ /* 0x000fc40000781270 */
[----:B------:R-:W-:Y:S02]  /*2d10*/  IADD3 R76, P5, PT, R81, R84, RZ ;  /* 0x00000054514c7210 */ /* 0x000fe40007fbe0ff */
[-C--:B------:R-:W-:Y:S02]  /*2d20*/  LEA.HI.X.SX32 R77, R77, R86.reuse, 0x1, P3 ;  /* 0x000000564d4d7211 */ /* 0x080fe400018f0eff */
[----:B------:R-:W-:Y:S02]  /*2d30*/  LEA.HI.X.SX32 R73, R73, R86, 0x1, P6 ;  /* 0x0000005649497211 */ /* 0x000fe400030f0eff */
[-C--:B------:R-:W-:Y:S02]  /*2d40*/  IADD3 R78, P3, PT, R83, R84.reuse, RZ ;  /* 0x00000054534e7210 */ /* 0x080fe40007f7e0ff */
[----:B------:R-:W-:Y:S02]  /*2d50*/  LOP3.LUT R34, R20, 0x48, RZ, 0xfc, !PT ;  /* 0x0000004814227812 */ /* 0x000fe400078efcff */
[----:B------:R-:W-:Y:S01]  /*2d60*/  IADD3 R74, P6, PT, R79, R84, RZ ;  /* 0x000000544f4a7210 */ /* 0x000fe20007fde0ff */
[----:B------:R-:W-:Y:S01]  /*2d70*/  IMAD R89, R41, R128, RZ ;  /* 0x0000008029597224 */ /* 0x000fe200078e02ff */
[----:B------:R-:W-:-:S02]  /*2d80*/  LEA.HI.X.SX32 R81, R81, R86, 0x1, P5 ;  /* 0x0000005651517211 */ /* 0x000fc400028f0eff */
[----:B------:R-:W-:Y:S02]  /*2d90*/  IADD3 R82, P5, PT, R87, R84, RZ ;  /* 0x0000005457527210 */ /* 0x000fe40007fbe0ff */
[-C--:B------:R-:W-:Y:S02]  /*2da0*/  LEA.HI.X.SX32 R83, R83, R86.reuse, 0x1, P3 ;  /* 0x0000005653537211 */ /* 0x080fe400018f0eff */
[----:B------:R-:W-:Y:S02]  /*2db0*/  LEA.HI.X.SX32 R79, R79, R86, 0x1, P6 ;  /* 0x000000564f4f7211 */ /* 0x000fe400030f0eff */
[----:B------:R-:W-:Y:S02]  /*2dc0*/  ISETP.LT.AND P3, PT, R34, R172, P0 ;  /* 0x000000ac2200720c */ /* 0x000fe40000761270 */
[----:B------:R-:W-:Y:S02]  /*2dd0*/  IADD3 R80, P6, PT, R85, R84, RZ ;  /* 0x0000005455507210 */ /* 0x000fe40007fde0ff */
[----:B------:R-:W-:-:S02]  /*2de0*/  LOP3.LUT R36, R20, 0x50, RZ, 0xfc, !PT ;  /* 0x0000005014247812 */ /* 0x000fc400078efcff */
[----:B------:R-:W-:Y:S02]  /*2df0*/  LEA.HI.X.SX32 R87, R87, R86, 0x1, P5 ;  /* 0x0000005657577211 */ /* 0x000fe400028f0eff */
[----:B------:R-:W-:Y:S01]  /*2e00*/  IADD3 R84, P5, PT, R89, R84, RZ ;  /* 0x0000005459547210 */ /* 0x000fe20007fbe0ff */
[----:B------:R-:W-:Y:S01]  /*2e10*/  @P4 IMAD.MOV.U32 R92, RZ, RZ, R38 ;  /* 0x000000ffff5c4224 */ /* 0x000fe200078e0026 */
[----:B------:R-:W-:Y:S01]  /*2e20*/  LEA.HI.X.SX32 R85, R85, R86, 0x1, P6 ;  /* 0x0000005655557211 */ /* 0x000fe200030f0eff */
[----:B------:R-:W-:Y:S01]  /*2e30*/  @P4 IMAD.MOV.U32 R93, RZ, RZ, R43 ;  /* 0x000000ffff5d4224 */ /* 0x000fe200078e002b */
[----:B------:R-:W-:Y:S02]  /*2e40*/  PRMT R219, RZ, 0x7610, R219 ;  /* 0x00007610ffdb7816 */ /* 0x000fe400000000db */
[----:B------:R-:W-:Y:S02]  /*2e50*/  ISETP.LT.AND P6, PT, R36, R172, P0 ;  /* 0x000000ac2400720c */ /* 0x000fe400007c1270 */
[----:B------:R-:W-:-:S02]  /*2e60*/  LEA.HI.X.SX32 R89, R89, R86, 0x1, P5 ;  /* 0x0000005659597211 */ /* 0x000fc400028f0eff */
[----:B------:R-:W-:Y:S01]  /*2e70*/  LOP3.LUT R86, R20, 0x58, RZ, 0xfc, !PT ;  /* 0x0000005814567812 */ /* 0x000fe200078efcff */
[----:B------:R-:W2:Y:S01]  /*2e80*/  @P4 LDG.E.U8 R219, desc[UR18][R92.64] ;  /* 0x000000125cdb4981 */ /* 0x000ea2000c1e1100 */
[----:B------:R-:W-:Y:S01]  /*2e90*/  PRMT R221, RZ, 0x7610, R221 ;  /* 0x00007610ffdd7816 */ /* 0x000fe200000000dd */
[----:B------:R-:W-:Y:S01]  /*2ea0*/  @P3 IMAD.MOV.U32 R94, RZ, RZ, R40 ;  /* 0x000000ffff5e3224 */ /* 0x000fe200078e0028 */
[-C--:B------:R-:W-:Y:S01]  /*2eb0*/  ISETP.LT.AND P4, PT, R86, R172.reuse, P0 ;  /* 0x000000ac5600720c */ /* 0x080fe20000781270 */
[----:B------:R-:W-:Y:S01]  /*2ec0*/  @P3 IMAD.MOV.U32 R95, RZ, RZ, R45 ;  /* 0x000000ffff5f3224 */ /* 0x000fe200078e002d */
[----:B------:R-:W-:Y:S02]  /*2ed0*/  LOP3.LUT R90, R20, 0x60, RZ, 0xfc, !PT ;  /* 0x00000060145a7812 */ /* 0x000fe400078efcff */
[----:B------:R-:W-:Y:S02]  /*2ee0*/  PRMT R223, RZ, 0x7610, R223 ;  /* 0x00007610ffdf7816 */ /* 0x000fe400000000df */
[----:B------:R1:W2:Y:S01]  /*2ef0*/  @P3 LDG.E.U8 R221, desc[UR18][R94.64] ;  /* 0x000000125edd3981 */ /* 0x0002a2000c1e1100 */
[----:B------:R-:W-:-:S02]  /*2f00*/  ISETP.LT.AND P5, PT, R90, R172, P0 ;  /* 0x000000ac5a00720c */ /* 0x000fc400007a1270 */
[----:B------:R-:W-:Y:S02]  /*2f10*/  LOP3.LUT R91, R20, 0x68, RZ, 0xfc, !PT ;  /* 0x00000068145b7812 */ /* 0x000fe400078efcff */
[----:B------:R-:W-:Y:S01]  /*2f20*/  PRMT R225, RZ, 0x7610, R225 ;  /* 0x00007610ffe17816 */ /* 0x000fe200000000e1 */
[----:B-1----:R-:W-:Y:S02]  /*2f30*/  @P6 IMAD.MOV.U32 R94, RZ, RZ, R42 ;  /* 0x000000ffff5e6224 */ /* 0x002fe400078e002a */
[----:B------:R-:W-:Y:S01]  /*2f40*/  @P6 IMAD.MOV.U32 R95, RZ, RZ, R47 ;  /* 0x000000ffff5f6224 */ /* 0x000fe200078e002f */
[----:B------:R-:W-:-:S04]  /*2f50*/  ISETP.LT.AND P3, PT, R91, R172, P0 ;  /* 0x000000ac5b00720c */ /* 0x000fc80000761270 */
[----:B------:R1:W2:Y:S01]  /*2f60*/  @P6 LDG.E.U8 R223, desc[UR18][R94.64] ;  /* 0x000000125edf6981 */ /* 0x0002a2000c1e1100 */
[----:B------:R-:W-:Y:S02]  /*2f70*/  LOP3.LUT R92, R20, 0x70, RZ, 0xfc, !PT ;  /* 0x00000070145c7812 */ /* 0x000fe400078efcff */
[----:B------:R-:W-:Y:S01]  /*2f80*/  PRMT R171, RZ, 0x7610, R171 ;  /* 0x00007610ffab7816 */ /* 0x000fe200000000ab */
[----:B-1----:R-:W-:Y:S02]  /*2f90*/  @P4 IMAD.MOV.U32 R94, RZ, RZ, R44 ;  /* 0x000000ffff5e4224 */ /* 0x002fe400078e002c */
[----:B------:R-:W-:-:S05]  /*2fa0*/  @P4 IMAD.MOV.U32 R95, RZ, RZ, R49 ;  /* 0x000000ffff5f4224 */ /* 0x000fca00078e0031 */
[----:B------:R1:W2:Y:S01]  /*2fb0*/  @P4 LDG.E.U8 R225, desc[UR18][R94.64] ;  /* 0x000000125ee14981 */ /* 0x0002a2000c1e1100 */
[----:B------:R-:W-:Y:S02]  /*2fc0*/  ISETP.LT.AND P4, PT, R92, R172, P0 ;  /* 0x000000ac5c00720c */ /* 0x000fe40000781270 */
[----:B------:R-:W-:Y:S02]  /*2fd0*/  LOP3.LUT R88, R0, 0x7f, RZ, 0xc0, !PT ;  /* 0x0000007f00587812 */ /* 0x000fe400078ec0ff */
[----:B------:R-:W-:Y:S01]  /*2fe0*/  PRMT R181, RZ, 0x7610, R181 ;  /* 0x00007610ffb57816 */ /* 0x000fe200000000b5 */
[----:B-1----:R-:W-:Y:S02]  /*2ff0*/  @P5 IMAD.MOV.U32 R94, RZ, RZ, R46 ;  /* 0x000000ffff5e5224 */ /* 0x002fe400078e002e */
[----:B------:R-:W-:-:S05]  /*3000*/  @P5 IMAD.MOV.U32 R95, RZ, RZ, R51 ;  /* 0x000000ffff5f5224 */ /* 0x000fca00078e0033 */
[----:B------:R1:W2:Y:S01]  /*3010*/  @P5 LDG.E.U8 R171, desc[UR18][R94.64] ;  /* 0x000000125eab5981 */ /* 0x0002a2000c1e1100 */
[----:B------:R-:W-:Y:S01]  /*3020*/  IMAD R93, R88, R129, RZ ;  /* 0x00000081585d7224 */ /* 0x000fe200078e02ff */
[----:B------:R-:W-:Y:S01]  /*3030*/  PRMT R183, RZ, 0x7610, R183 ;  /* 0x00007610ffb77816 */ /* 0x000fe200000000b7 */
[----:B0-----:R-:W-:Y:S02]  /*3040*/  IMAD R97, R97, UR4, RZ ;  /* 0x0000000461617c24 */ /* 0x001fe4000f8e02ff */
[----:B-1----:R-:W-:Y:S02]  /*3050*/  @P3 IMAD.MOV.U32 R94, RZ, RZ, R48 ;  /* 0x000000ffff5e3224 */ /* 0x002fe400078e0030 */
[----:B------:R-:W-:Y:S01]  /*3060*/  @P3 IMAD.MOV.U32 R95, RZ, RZ, R53 ;  /* 0x000000ffff5f3224 */ /* 0x000fe200078e0035 */
[----:B------:R-:W-:Y:S01]  /*3070*/  IADD3 R158, P6, PT, R93, UR14, RZ ;  /* 0x0000000e5d9e7c10 */ /* 0x000fe2000ffde0ff */
[----:B------:R-:W-:-:S03]  /*3080*/  IMAD R99, R99, UR4, RZ ;  /* 0x0000000463637c24 */ /* 0x000fc6000f8e02ff */
[----:B------:R0:W2:Y:S01]  /*3090*/  @P3 LDG.E.U8 R181, desc[UR18][R94.64] ;  /* 0x000000125eb53981 */ /* 0x0000a2000c1e1100 */
[----:B------:R-:W-:Y:S01]  /*30a0*/  IMAD R101, R101, UR4, RZ ;  /* 0x0000000465657c24 */ /* 0x000fe2000f8e02ff */
[----:B------:R-:W-:Y:S01]  /*30b0*/  LEA.HI.X.SX32 R162, R93, UR15, 0x1, P6 ;  /* 0x0000000f5da27c11 */ /* 0x000fe2000b0f0eff */
[----:B------:R-:W-:Y:S02]  /*30c0*/  IMAD R103, R103, UR4, RZ ;  /* 0x0000000467677c24 */ /* 0x000fe4000f8e02ff */
[----:B0-----:R-:W-:Y:S02]  /*30d0*/  @P4 IMAD.MOV.U32 R94, RZ, RZ, R50 ;  /* 0x000000ffff5e4224 */ /* 0x001fe400078e0032 */
[----:B------:R-:W-:Y:S02]  /*30e0*/  @P4 IMAD.MOV.U32 R95, RZ, RZ, R55 ;  /* 0x000000ffff5f4224 */ /* 0x000fe400078e0037 */
[----:B------:R-:W-:Y:S01]  /*30f0*/  IMAD R160, R96, UR4, RZ ;  /* 0x0000000460a07c24 */ /* 0x000fe2000f8e02ff */
[----:B------:R-:W-:-:S02]  /*3100*/  IADD3 R96, P5, PT, R99, R158, RZ ;  /* 0x0000009e63607210 */ /* 0x000fc40007fbe0ff */
[----:B------:R0:W2:Y:S01]  /*3110*/  @P4 LDG.E.U8 R183, desc[UR18][R94.64] ;  /* 0x000000125eb74981 */ /* 0x0000a2000c1e1100 */
[----:B------:R-:W-:Y:S01]  /*3120*/  IMAD R105, R105, UR4, RZ ;  /* 0x0000000469697c24 */ /* 0x000fe2000f8e02ff */
[-C--:B------:R-:W-:Y:S01]  /*3130*/  IADD3 R98, P6, PT, R101, R158.reuse, RZ ;  /* 0x0000009e65627210 */ /* 0x080fe20007fde0ff */
[----:B------:R-:W-:Y:S02]  /*3140*/  IMAD R107, R107, UR4, RZ ;  /* 0x000000046b6b7c24 */ /* 0x000fe4000f8e02ff */
[----:B------:R-:W-:Y:S01]  /*3150*/  IMAD R109, R109, UR4, RZ ;  /* 0x000000046d6d7c24 */ /* 0x000fe2000f8e02ff */
[----:B0-----:R-:W-:Y:S01]  /*3160*/  IADD3 R94, P3, PT, R97, R158, RZ ;  /* 0x0000009e615e7210 */ /* 0x001fe20007f7e0ff */
[----:B------:R-:W-:-:S03]  /*3170*/  IMAD R111, R111, UR4, RZ ;  /* 0x000000046f6f7c24 */ /* 0x000fc6000f8e02ff */
[----:B------:R-:W-:Y:S02]  /*3180*/  LEA.HI.X.SX32 R95, R97, R162, 0x1, P3 ;  /* 0x000000a2615f7211 */ /* 0x000fe400018f0eff */
[----:B------:R-:W-:Y:S02]  /*3190*/  IADD3 R100, P3, PT, R103, R158, RZ ;  /* 0x0000009e67647210 */ /* 0x000fe40007f7e0ff */
[----:B------:R-:W-:Y:S01]  /*31a0*/  LEA.HI.X.SX32 R97, R99, R162, 0x1, P5 ;  /* 0x000000a263617211 */ /* 0x000fe200028f0eff */
[----:B------:R-:W-:Y:S01]  /*31b0*/  IMAD R113, R113, UR4, RZ ;  /* 0x0000000471717c24 */ /* 0x000fe2000f8e02ff */
[----:B------:R-:W-:Y:S02]  /*31c0*/  IADD3 R102, P5, PT, R105, R158, RZ ;  /* 0x0000009e69667210 */ /* 0x000fe40007fbe0ff */
[----:B------:R-:W-:Y:S02]  /*31d0*/  LEA.HI.X.SX32 R99, R101, R162, 0x1, P6 ;  /* 0x000000a265637211 */ /* 0x000fe400030f0eff */
[----:B------:R-:W-:Y:S01]  /*31e0*/  IADD3 R104, P6, PT, R107, R158, RZ ;  /* 0x0000009e6b687210 */ /* 0x000fe20007fde0ff */
[----:B------:R-:W-:Y:S01]  /*31f0*/  IMAD R115, R115, UR4, RZ ;  /* 0x0000000473737c24 */ /* 0x000fe2000f8e02ff */
[----:B------:R-:W-:Y:S01]  /*3200*/  LEA.HI.X.SX32 R101, R103, R162, 0x1, P3 ;  /* 0x000000a267657211 */ /* 0x000fe200018f0eff */
[----:B------:R-:W-:Y:S01]  /*3210*/  IMAD R117, R117, UR4, RZ ;  /* 0x0000000475757c24 */ /* 0x000fe2000f8e02ff */
[----:B------:R-:W-:-:S02]  /*3220*/  IADD3 R106, P3, PT, R109, R158, RZ ;  /* 0x0000009e6d6a7210 */ /* 0x000fc40007f7e0ff */
        /* <DEDUP_REMOVED lines=53> */
[----:B------:R-:W-:-:S02]  /*3580*/  LOP3.LUT R93, R20, 0x78, RZ, 0xfc, !PT ;  /* 0x00000078145d7812 */ /* 0x000fc400078efcff */
[----:B------:R-:W-:Y:S02]  /*3590*/  IADD3 R144, P3, PT, R147, R158, RZ ;  /* 0x0000009e93907210 */ /* 0x000fe40007f7e0ff */
[----:B------:R-:W-:Y:S01]  /*35a0*/  LEA.HI.X.SX32 R141, R143, R162, 0x1, P5 ;  /* 0x000000a28f8d7211 */ /* 0x000fe200028f0eff */
[----:B------:R-:W-:Y:S01]  /*35b0*/  IMAD R157, R157, UR4, RZ ;  /* 0x000000049d9d7c24 */ /* 0x000fe2000f8e02ff */
[----:B------:R-:W-:Y:S02]  /*35c0*/  IADD3 R146, P5, PT, R149, R158, RZ ;  /* 0x0000009e95927210 */ /* 0x000fe40007fbe0ff */
[----:B------:R-:W-:Y:S02]  /*35d0*/  LEA.HI.X.SX32 R143, R145, R162, 0x1, P6 ;  /* 0x000000a2918f7211 */ /* 0x000fe400030f0eff */
[----:B------:R-:W-:Y:S02]  /*35e0*/  IADD3 R148, P6, PT, R151, R158, RZ ;  /* 0x0000009e97947210 */ /* 0x000fe40007fde0ff */
[----:B------:R-:W-:-:S02]  /*35f0*/  ISETP.LT.AND P4, PT, R93, R172, P0 ;  /* 0x000000ac5d00720c */ /* 0x000fc40000781270 */
[----:B------:R-:W-:Y:S01]  /*3600*/  LEA.HI.X.SX32 R145, R147, R162, 0x1, P3 ;  /* 0x000000a293917211 */ /* 0x000fe200018f0eff */
[----:B------:R-:W-:Y:S01]  /*3610*/  IMAD R159, R159, UR4, RZ ;  /* 0x000000049f9f7c24 */ /* 0x000fe2000f8e02ff */
[----:B------:R-:W-:Y:S02]  /*3620*/  IADD3 R150, P3, PT, R153, R158, RZ ;  /* 0x0000009e99967210 */ /* 0x000fe40007f7e0ff */
[----:B------:R-:W-:Y:S02]  /*3630*/  LEA.HI.X.SX32 R147, R149, R162, 0x1, P5 ;  /* 0x000000a295937211 */ /* 0x000fe400028f0eff */
[----:B------:R-:W-:Y:S02]  /*3640*/  IADD3 R152, P5, PT, R155, R158, RZ ;  /* 0x0000009e9b987210 */ /* 0x000fe40007fbe0ff */
[----:B------:R-:W-:Y:S02]  /*3650*/  LEA.HI.X.SX32 R149, R151, R162, 0x1, P6 ;  /* 0x000000a297957211 */ /* 0x000fe400030f0eff */
[----:B------:R-:W-:-:S02]  /*3660*/  IADD3 R154, P6, PT, R157, R158, RZ ;  /* 0x0000009e9d9a7210 */ /* 0x000fc40007fde0ff */
[-C--:B------:R-:W-:Y:S02]  /*3670*/  LEA.HI.X.SX32 R151, R153, R162.reuse, 0x1, P3 ;  /* 0x000000a299977211 */ /* 0x080fe400018f0eff */
[----:B------:R-:W-:Y:S02]  /*3680*/  LEA.HI.X.SX32 R153, R155, R162, 0x1, P5 ;  /* 0x000000a29b997211 */ /* 0x000fe400028f0eff */
[----:B------:R-:W-:Y:S02]  /*3690*/  IADD3 R156, P5, PT, R159, R158, RZ ;  /* 0x0000009e9f9c7210 */ /* 0x000fe40007fbe0ff */
[----:B------:R-:W-:Y:S02]  /*36a0*/  LEA.HI.X.SX32 R155, R157, R162, 0x1, P6 ;  /* 0x000000a29d9b7211 */ /* 0x000fe400030f0eff */
[----:B------:R-:W-:Y:S02]  /*36b0*/  IADD3 R158, P6, PT, R160, R158, RZ ;  /* 0x0000009ea09e7210 */ /* 0x000fe40007fde0ff */
[----:B------:R-:W-:Y:S01]  /*36c0*/  LEA.HI.X.SX32 R157, R159, R162, 0x1, P5 ;  /* 0x000000a29f9d7211 */ /* 0x000fe200028f0eff */
[----:B------:R-:W-:Y:S01]  /*36d0*/  @P4 IMAD.MOV.U32 R161, RZ, RZ, R57 ;  /* 0x000000ffffa14224 */ /* 0x000fe200078e0039 */
[----:B------:R-:W-:-:S02]  /*36e0*/  PRMT R185, RZ, 0x7610, R185 ;  /* 0x00007610ffb97816 */ /* 0x000fc400000000b9 */
[----:B------:R-:W-:Y:S01]  /*36f0*/  LEA.HI.X.SX32 R159, R160, R162, 0x1, P6 ;  /* 0x000000a2a09f7211 */ /* 0x000fe200030f0eff */
[----:B------:R-:W-:Y:S01]  /*3700*/  @P4 IMAD.MOV.U32 R160, RZ, RZ, R52 ;  /* 0x000000ffffa04224 */ /* 0x000fe200078e0034 */
[----:B------:R-:W-:-:S04]  /*3710*/  ISETP.LT.AND P5, PT, R21, R172, P0 ;  /* 0x000000ac1500720c */ /* 0x000fc800007a1270 */
[----:B------:R0:W2:Y:S01]  /*3720*/  @P4 LDG.E.U8 R185, desc[UR18][R160.64] ;  /* 0x00000012a0b94981 */ /* 0x0000a2000c1e1100 */
[----:B------:R-:W-:Y:S02]  /*3730*/  ISETP.LT.AND P4, PT, R22, R172, P0 ;  /* 0x000000ac1600720c */ /* 0x000fe40000781270 */
[----:B------:R-:W-:Y:S02]  /*3740*/  PRMT R170, RZ, 0x7610, R170 ;  /* 0x00007610ffaa7816 */ /* 0x000fe400000000aa */
[----:B------:R-:W-:-:S04]  /*3750*/  PRMT R182, RZ, 0x7610, R182 ;  /* 0x00007610ffb67816 */ /* 0x000fc800000000b6 */
[----:B0-----:R-:W-:Y:S02]  /*3760*/  @P5 IMAD.MOV.U32 R160, RZ, RZ, R54 ;  /* 0x000000ffffa05224 */ /* 0x001fe400078e0036 */
[----:B------:R-:W-:-:S05]  /*3770*/  @P5 IMAD.MOV.U32 R161, RZ, RZ, R59 ;  /* 0x000000ffffa15224 */ /* 0x000fca00078e003b */
[----:B------:R0:W2:Y:S01]  /*3780*/  @P5 LDG.E.U8 R170, desc[UR18][R160.64] ;  /* 0x00000012a0aa5981 */ /* 0x0000a2000c1e1100 */
[----:B------:R-:W-:Y:S01]  /*3790*/  ISETP.LT.AND P5, PT, R23, R172, P0 ;  /* 0x000000ac1700720c */ /* 0x000fe200007a1270 */
[----:B0-----:R-:W-:Y:S02]  /*37a0*/  @P4 IMAD.MOV.U32 R160, RZ, RZ, R56 ;  /* 0x000000ffffa04224 */ /* 0x001fe400078e0038 */
[----:B------:R-:W-:-:S05]  /*37b0*/  @P4 IMAD.MOV.U32 R161, RZ, RZ, R61 ;  /* 0x000000ffffa14224 */ /* 0x000fca00078e003d */
[----:B------:R0:W2:Y:S01]  /*37c0*/  @P4 LDG.E.U8 R182, desc[UR18][R160.64] ;  /* 0x00000012a0b64981 */ /* 0x0000a2000c1e1100 */
[----:B------:R-:W-:Y:S02]  /*37d0*/  ISETP.LT.AND P4, PT, R24, R172, P0 ;  /* 0x000000ac1800720c */ /* 0x000fe40000781270 */
[----:B------:R-:W-:Y:S02]  /*37e0*/  PRMT R184, RZ, 0x7610, R184 ;  /* 0x00007610ffb87816 */ /* 0x000fe400000000b8 */
[----:B------:R-:W-:Y:S01]  /*37f0*/  PRMT R186, RZ, 0x7610, R186 ;  /* 0x00007610ffba7816 */ /* 0x000fe200000000ba */
[----:B0-----:R-:W-:Y:S02]  /*3800*/  @P5 IMAD.MOV.U32 R160, RZ, RZ, R58 ;  /* 0x000000ffffa05224 */ /* 0x001fe400078e003a */
[----:B------:R-:W-:-:S05]  /*3810*/  @P5 IMAD.MOV.U32 R161, RZ, RZ, R63 ;  /* 0x000000ffffa15224 */ /* 0x000fca00078e003f */
[----:B------:R0:W2:Y:S01]  /*3820*/  @P5 LDG.E.U8 R184, desc[UR18][R160.64] ;  /* 0x00000012a0b85981 */ /* 0x0000a2000c1e1100 */
[----:B------:R-:W-:Y:S01]  /*3830*/  ISETP.LT.AND P5, PT, R35, R172, P0 ;  /* 0x000000ac2300720c */ /* 0x000fe200007a1270 */
[----:B0-----:R-:W-:Y:S02]  /*3840*/  @P4 IMAD.MOV.U32 R160, RZ, RZ, R60 ;  /* 0x000000ffffa04224 */ /* 0x001fe400078e003c */
[----:B------:R-:W-:-:S05]  /*3850*/  @P4 IMAD.MOV.U32 R161, RZ, RZ, R65 ;  /* 0x000000ffffa14224 */ /* 0x000fca00078e0041 */
[----:B------:R0:W2:Y:S01]  /*3860*/  @P4 LDG.E.U8 R186, desc[UR18][R160.64] ;  /* 0x00000012a0ba4981 */ /* 0x0000a2000c1e1100 */
[-C--:B------:R-:W-:Y:S02]  /*3870*/  ISETP.LT.AND P4, PT, R37, R172.reuse, P0 ;  /* 0x000000ac2500720c */ /* 0x080fe40000781270 */
[----:B------:R-:W-:Y:S02]  /*3880*/  PRMT R188, RZ, 0x7610, R188 ;  /* 0x00007610ffbc7816 */ /* 0x000fe400000000bc */
[----:B------:R-:W-:Y:S01]  /*3890*/  PRMT R192, RZ, 0x7610, R192 ;  /* 0x00007610ffc07816 */ /* 0x000fe200000000c0 */
[----:B0-----:R-:W-:Y:S02]  /*38a0*/  @P5 IMAD.MOV.U32 R160, RZ, RZ, R62 ;  /* 0x000000ffffa05224 */ /* 0x001fe400078e003e */
[----:B------:R-:W-:Y:S01]  /*38b0*/  @P5 IMAD.MOV.U32 R161, RZ, RZ, R67 ;  /* 0x000000ffffa15224 */ /* 0x000fe200078e0043 */
[----:B------:R-:W-:-:S05]  /*38c0*/  ISETP.LT.AND P6, PT, R41, R172, P0 ;  /* 0x000000ac2900720c */ /* 0x000fca00007c1270 */
[----:B------:R-:W-:Y:S02]  /*38d0*/  @P4 IMAD.MOV.U32 R162, RZ, RZ, R64 ;  /* 0x000000ffffa24224 */ /* 0x000fe400078e0040 */
[----:B------:R-:W-:Y:S01]  /*38e0*/  @P4 IMAD.MOV.U32 R163, RZ, RZ, R69 ;  /* 0x000000ffffa34224 */ /* 0x000fe200078e0045 */
[----:B------:R0:W5:Y:S01]  /*38f0*/  @P5 LDG.E.U8 R188, desc[UR18][R160.64] ;  /* 0x00000012a0bc5981 */ /* 0x000162000c1e1100 */
[----:B------:R-:W-:-:S03]  /*3900*/  ISETP.LT.AND P5, PT, R39, R172, P0 ;  /* 0x000000ac2700720c */ /* 0x000fc600007a1270 */
[----:B------:R1:W5:Y:S01]  /*3910*/  @P4 LDG.E.U8 R192, desc[UR18][R162.64] ;  /* 0x00000012a2c04981 */ /* 0x000362000c1e1100 */
[----:B0-----:R-:W-:-:S04]  /*3920*/  LOP3.LUT R160, R20, 0x4, RZ, 0xfc, !PT ;  /* 0x0000000414a07812 */ /* 0x001fc800078efcff */
[----:B------:R-:W-:-:S05]  /*3930*/  ISETP.LT.AND P4, PT, R160, R172, P0 ;  /* 0x000000aca000720c */ /* 0x000fca0000781270 */
[----:B-1----:R-:W-:Y:S01]  /*3940*/  @P5 IMAD.MOV.U32 R162, RZ, RZ, R66 ;  /* 0x000000ffffa25224 */ /* 0x002fe200078e0042 */
[----:B------:R-:W-:Y:S01]  /*3950*/  PRMT R196, RZ, 0x7610, R196 ;  /* 0x00007610ffc47816 */ /* 0x000fe200000000c4 */
[----:B------:R-:W-:Y:S01]  /*3960*/  @P5 IMAD.MOV.U32 R163, RZ, RZ, R71 ;  /* 0x000000ffffa35224 */ /* 0x000fe200078e0047 */
[----:B------:R-:W-:Y:S01]  /*3970*/  PRMT R200, RZ, 0x7610, R200 ;  /* 0x00007610ffc87816 */ /* 0x000fe200000000c8 */
[----:B------:R-:W-:Y:S02]  /*3980*/  @P6 IMAD.MOV.U32 R164, RZ, RZ, R84 ;  /* 0x000000ffffa46224 */ /* 0x000fe400078e0054 */
[----:B------:R-:W-:Y:S01]  /*3990*/  @P6 IMAD.MOV.U32 R165, RZ, RZ, R89 ;  /* 0x000000ffffa56224 */ /* 0x000fe200078e0059 */
[C---:B------:R-:W-:Y:S01]  /*39a0*/  LOP3.LUT R161, R20.reuse, 0x14, RZ, 0xfc, !PT ;  /* 0x0000001414a17812 */ /* 0x040fe200078efcff */
[----:B------:R0:W5:Y:S01]  /*39b0*/  @P5 LDG.E.U8 R196, desc[UR18][R162.64] ;  /* 0x00000012a2c45981 */ /* 0x000162000c1e1100 */
[----:B------:R-:W-:Y:S02]  /*39c0*/  PRMT R204, RZ, 0x7610, R204 ;  /* 0x00007610ffcc7816 */ /* 0x000fe400000000cc */
[----:B------:R-:W-:Y:S01]  /*39d0*/  ISETP.LT.AND P5, PT, R161, R172, P0 ;  /* 0x000000aca100720c */ /* 0x000fe200007a1270 */
[----:B------:R1:W5:Y:S01]  /*39e0*/  @P6 LDG.E.U8 R200, desc[UR18][R164.64] ;  /* 0x00000012a4c86981 */ /* 0x000362000c1e1100 */
[----:B0-----:R-:W-:Y:S01]  /*39f0*/  LOP3.LUT R162, R20, 0x24, RZ, 0xfc, !PT ;  /* 0x0000002414a27812 */ /* 0x001fe200078efcff */
[----:B-1----:R-:W-:-:S02]  /*3a00*/  @P4 IMAD.MOV.U32 R164, RZ, RZ, R68 ;  /* 0x000000ffffa44224 */ /* 0x002fc400078e0044 */
[----:B------:R-:W-:-:S05]  /*3a10*/  @P4 IMAD.MOV.U32 R165, RZ, RZ, R73 ;  /* 0x000000ffffa54224 */ /* 0x000fca00078e0049 */
[----:B------:R0:W5:Y:S01]  /*3a20*/  @P4 LDG.E.U8 R204, desc[UR18][R164.64] ;  /* 0x00000012a4cc4981 */ /* 0x000162000c1e1100 */
[-C--:B------:R-:W-:Y:S02]  /*3a30*/  ISETP.LT.AND P4, PT, R162, R172.reuse, P0 ;  /* 0x000000aca200720c */ /* 0x080fe40000781270 */
[----:B------:R-:W-:Y:S01]  /*3a40*/  @P5 IMAD.MOV.U32 R166, RZ, RZ, R70 ;  /* 0x000000ffffa65224 */ /* 0x000fe200078e0046 */
[----:B------:R-:W-:Y:S01]  /*3a50*/  PRMT R206, RZ, 0x7610, R206 ;  /* 0x00007610ffce7816 */ /* 0x000fe200000000ce */
[----:B------:R-:W-:Y:S01]  /*3a60*/  @P5 IMAD.MOV.U32 R167, RZ, RZ, R75 ;  /* 0x000000ffffa75224 */ /* 0x000fe200078e004b */
[----:B------:R-:W-:Y:S02]  /*3a70*/  LOP3.LUT R163, R20, 0x34, RZ, 0xfc, !PT ;  /* 0x0000003414a37812 */ /* 0x000fe400078efcff */
[----:B------:R-:W-:Y:S02]  /*3a80*/  PRMT R208, RZ, 0x7610, R208 ;  /* 0x00007610ffd07816 */ /* 0x000fe400000000d0 */
[----:B------:R1:W5:Y:S01]  /*3a90*/  @P5 LDG.E.U8 R206, desc[UR18][R166.64] ;  /* 0x00000012a6ce5981 */ /* 0x000362000c1e1100 */
[----:B------:R-:W-:-:S02]  /*3aa0*/  ISETP.LT.AND P5, PT, R163, R172, P0 ;  /* 0x000000aca300720c */ /* 0x000fc400007a1270 */
[----:B0-----:R-:W-:Y:S01]  /*3ab0*/  LOP3.LUT R164, R20, 0x44, RZ, 0xfc, !PT ;  /* 0x0000004414a47812 */ /* 0x001fe200078efcff */
[----:B-1----:R-:W-:Y:S02]  /*3ac0*/  @P4 IMAD.MOV.U32 R166, RZ, RZ, R72 ;  /* 0x000000ffffa64224 */ /* 0x002fe400078e0048 */
[----:B------:R-:W-:-:S05]  /*3ad0*/  @P4 IMAD.MOV.U32 R167, RZ, RZ, R77 ;  /* 0x000000ffffa74224 */ /* 0x000fca00078e004d */
[----:B------:R-:W5:Y:S01]  /*3ae0*/  @P4 LDG.E.U8 R208, desc[UR18][R166.64] ;  /* 0x00000012a6d04981 */ /* 0x000f62000c1e1100 */
[----:B------:R-:W-:Y:S02]  /*3af0*/  ISETP.LT.AND P4, PT, R164, R172, P0 ;  /* 0x000000aca400720c */ /* 0x000fe40000781270 */
[----:B------:R-:W-:Y:S01]  /*3b00*/  @P5 IMAD.MOV.U32 R168, RZ, RZ, R74 ;  /* 0x000000ffffa85224 */ /* 0x000fe200078e004a */
[----:B------:R-:W-:Y:S01]  /*3b10*/  PRMT R210, RZ, 0x7610, R210 ;  /* 0x00007610ffd27816 */ /* 0x000fe200000000d2 */
[----:B------:R-:W-:Y:S01]  /*3b20*/  @P5 IMAD.MOV.U32 R169, RZ, RZ, R79 ;  /* 0x000000ffffa95224 */ /* 0x000fe200078e004f */
[----:B------:R-:W-:-:S04]  /*3b30*/  PRMT R212, RZ, 0x7610, R212 ;  /* 0x00007610ffd47816 */ /* 0x000fc800000000d4 */
[----:B------:R0:W5:Y:S01]  /*3b40*/  @P5 LDG.E.U8 R210, desc[UR18][R168.64] ;  /* 0x00000012a8d25981 */ /* 0x000162000c1e1100 */
[----:B------:R-:W-:-:S03]  /*3b50*/  LOP3.LUT R165, R20, 0x54, RZ, 0xfc, !PT ;  /* 0x0000005414a57812 */ /* 0x000fc600078efcff */
[----:B0-----:R-:W-:Y:S02]  /*3b60*/  @P4 IMAD.MOV.U32 R168, RZ, RZ, R76 ;  /* 0x000000ffffa84224 */ /* 0x001fe400078e004c */
[----:B------:R-:W-:Y:S01]  /*3b70*/  @P4 IMAD.MOV.U32 R169, RZ, RZ, R81 ;  /* 0x000000ffffa94224 */ /* 0x000fe200078e0051 */
[----:B------:R-:W-:-:S04]  /*3b80*/  LOP3.LUT R166, R20, 0x64, RZ, 0xfc, !PT ;  /* 0x0000006414a67812 */ /* 0x000fc800078efcff */
[----:B------:R0:W5:Y:S01]  /*3b90*/  @P4 LDG.E.U8 R212, desc[UR18][R168.64] ;  /* 0x00000012a8d44981 */ /* 0x000162000c1e1100 */
[-C--:B------:R-:W-:Y:S02]  /*3ba0*/  ISETP.LT.AND P4, PT, R165, R172.reuse, P0 ;  /* 0x000000aca500720c */ /* 0x080fe40000781270 */
[-C--:B------:R-:W-:Y:S02]  /*3bb0*/  ISETP.LT.AND P5, PT, R166, R172.reuse, P0 ;  /* 0x000000aca600720c */ /* 0x080fe400007a1270 */
[----:B------:R-:W-:Y:S02]  /*3bc0*/  LOP3.LUT R167, R20, 0x74, RZ, 0xfc, !PT ;  /* 0x0000007414a77812 */ /* 0x000fe400078efcff */
[-C--:B------:R-:W-:Y:S02]  /*3bd0*/  ISETP.LT.AND P3, PT, R88, R172.reuse, P0 ;  /* 0x000000ac5800720c */ /* 0x080fe40000761270 */
[----:B------:R-:W-:Y:S02]  /*3be0*/  ISETP.LT.AND P0, PT, R167, R172, P0 ;  /* 0x000000aca700720c */ /* 0x000fe40000701270 */
[----:B------:R-:W-:-:S03]  /*3bf0*/  PRMT R214, RZ, 0x7610, R214 ;  /* 0x00007610ffd67816 */ /* 0x000fc600000000d6 */
[----:B0-----:R-:W-:Y:S02]  /*3c00*/  @P4 IMAD.MOV.U32 R168, RZ, RZ, R78 ;  /* 0x000000ffffa84224 */ /* 0x001fe400078e004e */
[----:B------:R-:W-:Y:S01]  /*3c10*/  @P4 IMAD.MOV.U32 R169, RZ, RZ, R83 ;  /* 0x000000ffffa94224 */ /* 0x000fe200078e0053 */
[----:B------:R-:W-:-:S04]  /*3c20*/  PRMT R216, RZ, 0x7610, R216 ;  /* 0x00007610ffd87816 */ /* 0x000fc800000000d8 */
[----:B------:R0:W5:Y:S01]  /*3c30*/  @P4 LDG.E.U8 R214, desc[UR18][R168.64] ;  /* 0x00000012a8d64981 */ /* 0x000162000c1e1100 */
[----:B------:R-:W-:Y:S02]  /*3c40*/  PRMT R218, RZ, 0x7610, R218 ;  /* 0x00007610ffda7816 */ /* 0x000fe400000000da */
[----:B------:R-:W-:Y:S02]  /*3c50*/  PRMT R187, RZ, 0x7610, R187 ;  /* 0x00007610ffbb7816 */ /* 0x000fe400000000bb */
[----:B------:R-:W-:Y:S02]  /*3c60*/  PRMT R189, RZ, 0x7610, R189 ;  /* 0x00007610ffbd7816 */ /* 0x000fe400000000bd */
[----:B------:R-:W-:Y:S02]  /*3c70*/  PRMT R191, RZ, 0x7610, R191 ;  /* 0x00007610ffbf7816 */ /* 0x000fe400000000bf */
[----:B------:R-:W-:Y:S01]  /*3c80*/  PRMT R193, RZ, 0x7610, R193 ;  /* 0x00007610ffc17816 */ /* 0x000fe200000000c1 */
[----:B0-----:R-:W-:Y:S01]  /*3c90*/  @P5 IMAD.MOV.U32 R168, RZ, RZ, R80 ;  /* 0x000000ffffa85224 */ /* 0x001fe200078e0050 */
[----:B------:R-:W-:Y:S01]  /*3ca0*/  PRMT R195, RZ, 0x7610, R195 ;  /* 0x00007610ffc37816 */ /* 0x000fe200000000c3 */
[----:B------:R-:W-:Y:S01]  /*3cb0*/  @P5 IMAD.MOV.U32 R169, RZ, RZ, R85 ;  /* 0x000000ffffa95224 */ /* 0x000fe200078e0055 */
[----:B------:R-:W-:Y:S01]  /*3cc0*/  PRMT R197, RZ, 0x7610, R197 ;  /* 0x00007610ffc57816 */ /* 0x000fe200000000c5 */
[----:B------:R-:W5:Y:S01]  /*3cd0*/  @P3 LDG.E.U8 R187, desc[UR18][R94.64] ;  /* 0x000000125ebb3981 */ /* 0x000f62000c1e1100 */
[----:B------:R-:W-:-:S02]  /*3ce0*/  PRMT R199, RZ, 0x7610, R199 ;  /* 0x00007610ffc77816 */ /* 0x000fc400000000c7 */
[----:B------:R-:W-:Y:S01]  /*3cf0*/  PRMT R201, RZ, 0x7610, R201 ;  /* 0x00007610ffc97816 */ /* 0x000fe200000000c9 */
[----:B------:R0:W5:Y:S01]  /*3d00*/  @P5 LDG.E.U8 R216, desc[UR18][R168.64] ;  /* 0x00000012a8d85981 */ /* 0x000162000c1e1100 */
[----:B------:R-:W-:Y:S02]  /*3d10*/  PRMT R190, RZ, 0x7610, R190 ;  /* 0x00007610ffbe7816 */ /* 0x000fe400000000be */
[----:B------:R-:W-:Y:S01]  /*3d20*/  PRMT R194, RZ, 0x7610, R194 ;  /* 0x00007610ffc27816 */ /* 0x000fe200000000c2 */
[----:B------:R-:W5:Y:S01]  /*3d30*/  @P3 LDG.E.U8 R189, desc[UR18][R102.64] ;  /* 0x0000001266bd3981 */ /* 0x000f62000c1e1100 */
[----:B------:R-:W-:Y:S02]  /*3d40*/  PRMT R198, RZ, 0x7610, R198 ;  /* 0x00007610ffc67816 */ /* 0x000fe400000000c6 */
[----:B------:R-:W-:Y:S01]  /*3d50*/  PRMT R202, RZ, 0x7610, R202 ;  /* 0x00007610ffca7816 */ /* 0x000fe200000000ca */
[----:B------:R-:W5:Y:S01]  /*3d60*/  @P3 LDG.E.U8 R191, desc[UR18][R110.64] ;  /* 0x000000126ebf3981 */ /* 0x000f62000c1e1100 */
        /* <DEDUP_REMOVED lines=15> */
[----:B------:R-:W-:-:S02]  /*3e60*/  PRMT R229, RZ, 0x7610, R229 ;  /* 0x00007610ffe57816 */ /* 0x000fc400000000e5 */
[----:B------:R-:W-:Y:S01]  /*3e70*/  PRMT R231, RZ, 0x7610, R231 ;  /* 0x00007610ffe77816 */ /* 0x000fe200000000e7 */
[----:B------:R-:W5:Y:S01]  /*3e80*/  @P3 LDG.E.U8 R199, desc[UR18][R144.64] ;  /* 0x0000001290c73981 */ /* 0x000f62000c1e1100 */
        /* <DEDUP_REMOVED lines=12> */
[----:B------:R-:W-:-:S03]  /*3f50*/  PRMT R234, RZ, 0x7610, R234 ;  /* 0x00007610ffea7816 */ /* 0x000fc600000000ea */
[----:B------:R-:W5:Y:S04]  /*3f60*/  @P3 LDG.E.U8 R202, desc[UR18][R120.64] ;  /* 0x0000001278ca3981 */ /* 0x000f68000c1e1100 */
        /* <DEDUP_REMOVED lines=19> */
[----:B------:R-:W5:Y:S01]  /*40a0*/  @P3 LDG.E.U8 R234, desc[UR18][R158.64] ;  /* 0x000000129eea3981 */ /* 0x000f62000c1e1100 */
[----:B0-----:R-:W-:-:S04]  /*40b0*/  SHF.R.S32.HI R168, RZ, 0x7, R0 ;  /* 0x00000007ffa87819 */ /* 0x001fc80000011400 */
[----:B------:R-:W-:Y:S01]  /*40c0*/  SGXT R168, R168, 0x1 ;  /* 0x00000001a8a8781a */ /* 0x000fe20000000200 */
[----:B------:R-:W-:-:S04]  /*40d0*/  @!UP0 UIADD3 UR4, UPT, UPT, -UR11, 0x100000, URZ ;  /* 0x001000000b048890 */ /* 0x000fc8000fffe1ff */
[----:B------:R-:W-:Y:S02]  /*40e0*/  @!UP0 USHF.L.U32 UR5, UR4, 0xb, URZ ;  /* 0x0000000b04058899 */ /* 0x000fe400080006ff */
[----:B------:R-:W-:Y:S01]  /*40f0*/  @!UP0 USHF.L.U32 UR4, UR4, 0x1, URZ ;  /* 0x0000000104048899 */ /* 0x000fe200080006ff */
[----:B------:R-:W-:Y:S01]  /*4100*/  LOP3.LUT R169, R168, 0x90, RZ, 0xc0, !PT ;  /* 0x00000090a8a97812 */ /* 0x000fe200078ec0ff */
[----:B------:R-:W-:-:S03]  /*4110*/  VOTEU.ALL UP0, P2 ;  /* 0x0000000000ff7886 */ /* 0x000fc60001000000 */
[----:B------:R-:W-:-:S04]  /*4120*/  LOP3.LUT R168, R169, 0x7f, R0, 0x78, !PT ;  /* 0x0000007fa9a87812 */ /* 0x000fc800078e7800 */
[----:B------:R-:W-:-:S03]  /*4130*/  LOP3.LUT R169, R168, 0x20, RZ, 0x3c, !PT ;  /* 0x00000020a8a97812 */ /* 0x000fc600078e3cff */
[----:B------:R0:W1:Y:S01]  /*4140*/  @!UP0 SYNCS.EXCH.64 URZ, [UR9+0x8008], UR4 ;  /* 0x0080080409ff85b2 */ /* 0x0000620008000100 */
[----:B--2---:R-:W-:Y:S04]  /*4150*/  STS.U8 [R168+UR9], R203 ;  /* 0x000000cba8007988 */ /* 0x004fe80008000009 */
[----:B---3--:R-:W-:Y:S04]  /*4160*/  STS.U8 [R168+UR9+0x200], R205 ;  /* 0x000200cda8007988 */ /* 0x008fe80008000009 */
[----:B----4-:R-:W-:Y:S04]  /*4170*/  STS.U8 [R168+UR9+0x400], R207 ;  /* 0x000400cfa8007988 */ /* 0x010fe80008000009 */
[----:B-----5:R-:W-:Y:S04]  /*4180*/  STS.U8 [R168+UR9+0x600], R209 ;  /* 0x000600d1a8007988 */ /* 0x020fe80008000009 */
[----:B------:R-:W-:Y:S04]  /*4190*/  STS.U8 [R168+UR9+0x800], R211 ;  /* 0x000800d3a8007988 */ /* 0x000fe80008000009 */
[----:B------:R-:W-:Y:S04]  /*41a0*/  STS.U8 [R168+UR9+0xa00], R213 ;  /* 0x000a00d5a8007988 */ /* 0x000fe80008000009 */
[----:B------:R-:W-:Y:S04]  /*41b0*/  STS.U8 [R168+UR9+0xc00], R215 ;  /* 0x000c00d7a8007988 */ /* 0x000fe80008000009 */
[----:B------:R-:W-:Y:S04]  /*41c0*/  STS.U8 [R168+UR9+0xe00], R217 ;  /* 0x000e00d9a8007988 */ /* 0x000fe80008000009 */
[----:B------:R-:W-:Y:S04]  /*41d0*/  STS.U8 [R168+UR9+0x1000], R219 ;  /* 0x001000dba8007988 */ /* 0x000fe80008000009 */
[----:B------:R-:W-:Y:S04]  /*41e0*/  STS.U8 [R168+UR9+0x1200], R221 ;  /* 0x001200dda8007988 */ /* 0x000fe80008000009 */
[----:B------:R-:W-:Y:S04]  /*41f0*/  STS.U8 [R168+UR9+0x1400], R223 ;  /* 0x001400dfa8007988 */ /* 0x000fe80008000009 */
[----:B------:R-:W-:Y:S04]  /*4200*/  STS.U8 [R168+UR9+0x1600], R225 ;  /* 0x001600e1a8007988 */ /* 0x000fe80008000009 */
[----:B------:R2:W-:Y:S04]  /*4210*/  STS.U8 [R168+UR9+0x1800], R171 ;  /* 0x001800aba8007988 */ /* 0x0005e80008000009 */
[----:B------:R-:W-:Y:S04]  /*4220*/  STS.U8 [R168+UR9+0x1a00], R181 ;  /* 0x001a00b5a8007988 */ /* 0x000fe80008000009 */
[----:B------:R-:W-:Y:S04]  /*4230*/  STS.U8 [R168+UR9+0x1c00], R183 ;  /* 0x001c00b7a8007988 */ /* 0x000fe80008000009 */
[----:B------:R-:W-:Y:S01]  /*4240*/  STS.U8 [R168+UR9+0x1e00], R185 ;  /* 0x001e00b9a8007988 */ /* 0x000fe20008000009 */
[----:B--2---:R-:W-:-:S03]  /*4250*/  LOP3.LUT R171, R168, 0x60, RZ, 0x3c, !PT ;  /* 0x00000060a8ab7812 */ /* 0x004fc600078e3cff */
[----:B------:R2:W-:Y:S04]  /*4260*/  STS.U8 [R169+UR9+0x300], R170 ;  /* 0x000300aaa9007988 */ /* 0x0005e80008000009 */
[----:B------:R0:W-:Y:S04]  /*4270*/  STS.U8 [R169+UR9+0x700], R182 ;  /* 0x000700b6a9007988 */ /* 0x0001e80008000009 */
[----:B------:R0:W-:Y:S01]  /*4280*/  STS.U8 [R169+UR9+0xb00], R184 ;  /* 0x000b00b8a9007988 */ /* 0x0001e20008000009 */
[----:B--2---:R-:W-:-:S03]  /*4290*/  LOP3.LUT R170, R168, 0x40, RZ, 0x3c, !PT ;  /* 0x00000040a8aa7812 */ /* 0x004fc600078e3cff */
[----:B------:R0:W-:Y:S04]  /*42a0*/  STS.U8 [R169+UR9+0xf00], R186 ;  /* 0x000f00baa9007988 */ /* 0x0001e80008000009 */
        /* <DEDUP_REMOVED lines=8> */
[----:B------:R0:W-:Y:S01]  /*4330*/  STS.U8 [R169+UR9+0x1100], R212 ;  /* 0x001100d4a9007988 */ /* 0x0001e20008000009 */
[----:B------:R-:W-:-:S03]  /*4340*/  ISETP.NE.U32.AND P0, PT, RZ, UR16, PT ;  /* 0x00000010ff007c0c */ /* 0x000fc6000bf05070 */
[----:B------:R0:W-:Y:S01]  /*4350*/  STS.U8 [R169+UR9+0x1500], R214 ;  /* 0x001500d6a9007988 */ /* 0x0001e20008000009 */
[----:B------:R-:W-:-:S03]  /*4360*/  ISETP.LT.OR P3, PT, R4, 0x80, P0 ;  /* 0x000000800400780c */ /* 0x000fc60000761670 */
        /* <DEDUP_REMOVED lines=34> */
[----:B-1----:R1:W-:Y:S06]  /*4590*/  MEMBAR.ALL.CTA ;  /* 0x0000000000007992 */ /* 0x0023ec0000008000 */
[----:B-1----:R-:W1:Y:S02]  /*45a0*/  FENCE.VIEW.ASYNC.S ;  /* 0x00000000000073c6 */ /* 0x002e640000000000 */
[----:B-1----:R-:W-:Y:S01]  /*45b0*/  BAR.SYNC.DEFER_BLOCKING 0x0 ;  /* 0x0000000000007b1d */ /* 0x002fe20000010000 */
[----:B------:R-:W-:-:S05]  /*45c0*/  ISETP.GE.AND P4, PT, R4, 0x100, PT ;  /* 0x000001000400780c */ /* 0x000fca0003f86270 */
[----:B------:R-:W-:Y:S08]  /*45d0*/  @P3 BRA `(.L_x_6) ;  /* 0x0000000000843947 */ /* 0x000ff00003800000 */
[----:B0-----:R-:W-:Y:S02]  /*45e0*/  UIADD3 UR4, UPT, UPT, UR9, 0x2000, URZ ;  /* 0x0000200009047890 */ /* 0x001fe4000fffe0ff */
[----:B------:R-:W-:Y:S02]  /*45f0*/  USHF.R.U32.HI UR12, URZ, 0x4, UR9 ;  /* 0x00000004ff0c7899 */ /* 0x000fe40008011609 */
[----:B------:R-:W-:Y:S02]  /*4600*/  USHF.R.U32.HI UR4, URZ, 0x4, UR4 ;  /* 0x00000004ff047899 */ /* 0x000fe40008011604 */
[----:B------:R-:W-:Y:S02]  /*4610*/  USGXT.U32 UR12, UR12, 0xe ;  /* 0x0000000e0c0c789a */ /* 0x000fe40008000000 */
[----:B------:R-:W-:Y:S02]  /*4620*/  USGXT.U32 UR14, UR4, 0xe ;  /* 0x0000000e040e789a */ /* 0x000fe40008000000 */
[----:B------:R-:W-:-:S02]  /*4630*/  UIADD3 UR26, UP0, UPT, UR12, 0x80, URZ ;  /* 0x000000800c1a7890 */ /* 0x000fc4000ff1e0ff */
[----:B------:R-:W-:Y:S01]  /*4640*/  UIADD3 UR28, UP1, UPT, UR14, 0x2, URZ ;  /* 0x000000020e1c7890 */ /* 0x000fe2000ff3e0ff */
[----:B------:R-:W-:Y:S01]  /*4650*/  UMOV UR4, URZ ;  /* 0x000000ff00047c82 */ /* 0x000fe20008000000 */
[----:B------:R-:W-:Y:S01]  /*4660*/  UMOV UR30, 0x0 ;  /* 0x00000000001e7882 */ /* 0x000fe20000000000 */
[----:B------:R-:W-:Y:S02]  /*4670*/  UIADD3.X UR27, UPT, UPT, UR4, -0x7fffbfe0, URZ, UP0, !UPT ;  /* 0x80004020041b7890 */ /* 0x000fe400087fe4ff */
[----:B------:R-:W-:Y:S02]  /*4680*/  UIADD3.X UR29, UPT, UPT, UR4, 0x40004040, URZ, UP1, !UPT ;  /* 0x40004040041d7890 */ /* 0x000fe40008ffe4ff */
[----:B------:R-:W-:Y:S02]  /*4690*/  UIADD3.64 UR16, UPT, UPT, UR26, 0x80, URZ ;  /* 0x000000801a107897 */ /* 0x000fe4000fffe0ff */
[----:B------:R-:W-:Y:S02]  /*46a0*/  UIADD3.64 UR20, UPT, UPT, UR28, 0x2, URZ ;  /* 0x000000021c147897 */ /* 0x000fe4000fffe0ff */
[----:B------:R-:W-:-:S02]  /*46b0*/  UIADD3.64 UR22, UPT, UPT, UR26, 0x100, URZ ;  /* 0x000001001a167897 */ /* 0x000fc4000fffe0ff */
[----:B------:R-:W-:Y:S01]  /*46c0*/  UIADD3.64 UR24, UPT, UPT, UR28, 0x4, URZ ;  /* 0x000000041c187897 */ /* 0x000fe2000fffe0ff */
[----:B------:R-:W-:Y:S01]  /*46d0*/  UMOV UR31, 0x4108010 ;  /* 0x04108010001f7882 */ /* 0x000fe20000000000 */
[----:B------:R-:W-:Y:S01]  /*46e0*/  UMOV UR13, 0x80004020 ;  /* 0x80004020000d7882 */ /* 0x000fe20000000000 */
[----:B------:R-:W-:Y:S01]  /*46f0*/  UMOV UR15, 0x40004040 ;  /* 0x40004040000f7882 */ /* 0x000fe20000000000 */
[----:B------:R-:W-:Y:S01]  /*4700*/  UMOV UR32, 0x0 ;  /* 0x0000000000207882 */ /* 0x000fe20000000000 */
[----:B------:R-:W-:Y:S01]  /*4710*/  UMOV UR33, 0x4108010 ;  /* 0x0410801000217882 */ /* 0x000fe20000000000 */
[----:B------:R-:W-:Y:S01]  /*4720*/  UMOV UR34, 0x0 ;  /* 0x0000000000227882 */ /* 0x000fe20000000000 */
[----:B------:R-:W-:Y:S01]  /*4730*/  UMOV UR35, 0x4108010 ;  /* 0x0410801000237882 */ /* 0x000fe20000000000 */
[----:B------:R-:W-:Y:S01]  /*4740*/  UMOV UR4, UR6 ;  /* 0x0000000600047c82 */ /* 0x000fe20008000000 */
[----:B------:R-:W-:Y:S01]  /*4750*/  UMOV UR5, URZ ;  /* 0x000000ff00057c82 */ /* 0x000fe20008000000 */
[----:B------:R1:W-:Y:S01]  /*4760*/  UTCQMMA gdesc[UR12], gdesc[UR14], tmem[UR8], tmem[UR30], idesc[UR31], !UPT ;  /* 0x00ff1e0e0c0075ea */ /* 0x0003e2000f800308 */
[----:B------:R-:W-:Y:S01]  /*4770*/  UMOV UR36, 0x0 ;  /* 0x0000000000247882 */ /* 0x000fe20000000000 */
[----:B------:R-:W-:Y:S01]  /*4780*/  UMOV UR37, 0x4108010 ;  /* 0x0410801000257882 */ /* 0x000fe20000000000 */
[----:B------:R1:W-:Y:S01]  /*4790*/  UTCQMMA gdesc[UR26], gdesc[UR28], tmem[UR8], tmem[UR32], idesc[UR33], UPT ;  /* 0x00ff201c1a0075ea */ /* 0x0003e2000b800308 */
[----:B------:R-:W-:Y:S01]  /*47a0*/  UMOV UR4, UR4 ;  /* 0x0000000400047c82 */ /* 0x000fe20008000000 */
[----:B------:R1:W-:Y:S01]  /*47b0*/  UTCQMMA gdesc[UR16], gdesc[UR20], tmem[UR8], tmem[UR34], idesc[UR35], UPT ;  /* 0x00ff2214100075ea */ /* 0x0003e2000b800308 */
[----:B------:R1:W-:Y:S01]  /*47c0*/  UTCQMMA gdesc[UR22], gdesc[UR24], tmem[UR8], tmem[UR36], idesc[UR37], UPT ;  /* 0x00ff2418160075ea */ /* 0x0003e2000b800308 */
[----:B------:R1:W-:Y:S01]  /*47d0*/  UTCBAR [UR4], URZ ;  /* 0x000000ff040073e9 */ /* 0x0003e200080000ff */
[----:B------:R-:W-:Y:S01]  /*47e0*/  NOP ;  /* 0x0000000000007918 */ /* 0x000fe20000000000 */
.L_x_6:
[----:B01----:R-:W-:Y:S01]  /*47f0*/  UMOV UR4, URZ ;  /* 0x000000ff00047c82 */ /* 0x003fe20008000000 */
[----:B------:R-:W-:Y:S05]  /*4800*/  @!P4 BRA `(.L_x_7) ;  /* 0x0000001c00a8c947 */ /* 0x000fea0003800000 */
[----:B------:R-:W-:Y:S01]  /*4810*/  UIADD3 UR7, UPT, UPT, UR9, 0x4000, URZ ;  /* 0x0000400009077890 */ /* 0x000fe2000fffe0ff */
[----:B------:R-:W-:Y:S01]  /*4820*/  SHF.R.S32.HI R177, RZ, 0x1f, R4 ;  /* 0x0000001fffb17819 */ /* 0x000fe20000011404 */
[----:B------:R-:W-:Y:S01]  /*4830*/  UIADD3 UR11, UPT, UPT, UR9, 0x6000, URZ ;  /* 0x00006000090b7890 */ /* 0x000fe2000fffe0ff */
[----:B------:R-:W-:Y:S01]  /*4840*/  IMAD.SHL.U32 R173, R128, 0x80, RZ ;  /* 0x0000008080ad7824 */ /* 0x000fe200078e00ff */
[----:B------:R-:W-:Y:S01]  /*4850*/  USHF.R.U32.HI UR7, URZ, 0x4, UR7 ;  /* 0x00000004ff077899 */ /* 0x000fe20008011607 */
[----:B------:R-:W-:Y:S01]  /*4860*/  LEA.HI R177, R177, R4, RZ, 0x7 ;  /* 0x00000004b1b17211 */ /* 0x000fe200078f38ff */
[----:B------:R-:W-:Y:S01]  /*4870*/  USHF.R.U32.HI UR11, URZ, 0x4, UR11 ;  /* 0x00000004ff0b7899 */ /* 0x000fe2000801160b */
[----:B------:R-:W-:Y:S01]  /*4880*/  IMAD.SHL.U32 R175, R129, 0x80, RZ ;  /* 0x0000008081af7824 */ /* 0x000fe200078e00ff */
[----:B------:R-:W-:Y:S01]  /*4890*/  USGXT.U32 UR12, UR7, 0xe ;  /* 0x0000000e070c789a */ /* 0x000fe20008000000 */
[----:B------:R-:W-:Y:S01]  /*48a0*/  SHF.R.S32.HI R177, RZ, 0x7, R177 ;  /* 0x00000007ffb17819 */ /* 0x000fe200000114b1 */
[----:B------:R-:W-:Y:S01]  /*48b0*/  USGXT.U32 UR14, UR11, 0xe ;  /* 0x0000000e0b0e789a */ /* 0x000fe20008000000 */
[----:B------:R-:W-:Y:S01]  /*48c0*/  VIADD R172, R172, 0xffffff80 ;  /* 0xffffff80acac7836 */ /* 0x000fe20000000000 */
[----:B------:R-:W-:Y:S01]  /*48d0*/  UIADD3 UR30, UP0, UPT, UR12, 0x80, URZ ;  /* 0x000000800c1e7890 */ /* 0x000fe2000ff1e0ff */
[----:B------:R-:W-:Y:S01]  /*48e0*/  VIMNMX R177, PT, PT, R177, 0x2, !PT ;  /* 0x00000002b1b17848 */ /* 0x000fe20007fe0100 */
[----:B------:R-:W-:Y:S01]  /*48f0*/  UIADD3 UR28, UP1, UPT, UR14, 0x2, URZ ;  /* 0x000000020e1c7890 */ /* 0x000fe2000ff3e0ff */
[----:B------:R-:W-:Y:S01]  /*4900*/  IMAD.MOV.U32 R128, RZ, RZ, RZ ;  /* 0x000000ffff807224 */ /* 0x000fe200078e00ff */
[----:B------:R-:W-:Y:S01]  /*4910*/  UMOV UR4, URZ ;  /* 0x000000ff00047c82 */ /* 0x000fe20008000000 */
[----:B------:R-:W-:Y:S01]  /*4920*/  UMOV UR5, URZ ;  /* 0x000000ff00057c82 */ /* 0x000fe20008000000 */
[----:B------:R-:W-:Y:S01]  /*4930*/  UIADD3.X UR31, UPT, UPT, UR4, -0x7fffbfe0, URZ, UP0, !UPT ;  /* 0x80004020041f7890 */ /* 0x000fe200087fe4ff */
[----:B------:R-:W-:Y:S01]  /*4940*/  SHF.R.S32.HI R174, RZ, 0x1f, R173 ;  /* 0x0000001fffae7819 */ /* 0x000fe200000114ad */
[----:B------:R-:W-:Y:S01]  /*4950*/  UIADD3.X UR29, UPT, UPT, UR5, 0x40004040, URZ, UP1, !UPT ;  /* 0x40004040051d7890 */ /* 0x000fe20008ffe4ff */
[----:B------:R-:W-:Y:S01]  /*4960*/  SHF.R.S32.HI R176, RZ, 0x1f, R175 ;  /* 0x0000001fffb07819 */ /* 0x000fe200000114af */
[----:B------:R-:W-:Y:S01]  /*4970*/  VIADD R177, R177, 0xffffffff ;  /* 0xffffffffb1b17836 */ /* 0x000fe20000000000 */
[----:B------:R-:W-:-:S02]  /*4980*/  UIADD3.64 UR20, UPT, UPT, UR30, 0x80, URZ ;  /* 0x000000801e147897 */ /* 0x000fc4000fffe0ff */
[----:B------:R-:W-:Y:S02]  /*4990*/  UIADD3.64 UR22, UPT, UPT, UR28, 0x2, URZ ;  /* 0x000000021c167897 */ /* 0x000fe4000fffe0ff */
[----:B------:R-:W-:Y:S02]  /*49a0*/  UIADD3.64 UR24, UPT, UPT, UR30, 0x100, URZ ;  /* 0x000001001e187897 */ /* 0x000fe4000fffe0ff */
[----:B------:R-:W-:Y:S01]  /*49b0*/  UIADD3.64 UR26, UPT, UPT, UR28, 0x4, URZ ;  /* 0x000000041c1a7897 */ /* 0x000fe2000fffe0ff */
[----:B------:R-:W-:-:S11]  /*49c0*/  UMOV UR11, 0x1 ;  /* 0x00000001000b7882 */ /* 0x000fd60000000000 */
.L_x_10:
[C---:B------:R-:W-:Y:S01]  /*49d0*/  IADD3 R156, P4, PT, R175.reuse, R156, RZ ;  /* 0x0000009caf9c7210 */ /* 0x040fe20007f9e0ff */
[----:B------:R-:W-:Y:S01]  /*49e0*/  IMAD.U32 R128, R128, -0x80000000, RZ ;  /* 0x8000000080807824 */ /* 0x000fe200078e00ff */
[C---:B------:R-:W-:Y:S02]  /*49f0*/  IADD3 R158, P3, PT, R175.reuse, R158, RZ ;  /* 0x0000009eaf9e7210 */ /* 0x040fe40007f7e0ff */
[C---:B------:R-:W-:Y:S01]  /*4a00*/  IADD3 R154, P5, PT, R175.reuse, R154, RZ ;  /* 0x0000009aaf9a7210 */ /* 0x040fe20007fbe0ff */
[C---:B------:R-:W-:Y:S01]  /*4a10*/  IMAD.X R157, R176.reuse, 0x1, R157, P4 ;  /* 0x00000001b09d7824 */ /* 0x040fe200020e069d */
        /* <DEDUP_REMOVED lines=40> */
[----:B------:R-:W-:Y:S01]  /*4ca0*/  IADD3 R116, P3, PT, R175, R116, RZ ;  /* 0x00000074af747210 */ /* 0x000fe20007f7e0ff */
[C---:B------:R-:W-:Y:S01]  /*4cb0*/  IMAD.X R99, R176.reuse, 0x1, R99, P4 ;  /* 0x00000001b0637824 */ /* 0x040fe200020e0663 */
[----:B------:R-:W-:Y:S01]  /*4cc0*/  IADD3 R52, P4, PT, R173, R52, RZ ;  /* 0x00000034ad347210 */ /* 0x000fe20007f9e0ff */
[C---:B------:R-:W-:Y:S01]  /*4cd0*/  IMAD.X R119, R176.reuse, 0x1, R119, P6 ;  /* 0x00000001b0777824 */ /* 0x040fe200030e0677 */
[C---:B------:R-:W-:Y:S01]  /*4ce0*/  IADD3 R112, P5, PT, R175.reuse, R112, RZ ;  /* 0x00000070af707210 */ /* 0x040fe20007fbe0ff */
[----:B------:R-:W-:Y:S01]  /*4cf0*/  IMAD.X R117, R176, 0x1, R117, P3 ;  /* 0x00000001b0757824 */ /* 0x000fe200018e0675 */
[----:B------:R-:W-:Y:S01]  /*4d00*/  IADD3 R110, P6, PT, R175, R110, RZ ;  /* 0x0000006eaf6e7210 */ /* 0x000fe20007fde0ff */
[----:B------:R-:W-:Y:S01]  /*4d10*/  IMAD.X R57, R174, 0x1, R57, P4 ;  /* 0x00000001ae397824 */ /* 0x000fe200020e0639 */
[----:B------:R-:W-:Y:S01]  /*4d20*/  IADD3 R48, P4, PT, R173, R48, RZ ;  /* 0x00000030ad307210 */ /* 0x000fe20007f9e0ff */
[C---:B------:R-:W-:Y:S01]  /*4d30*/  IMAD.X R113, R176.reuse, 0x1, R113, P5 ;  /* 0x00000001b0717824 */ /* 0x040fe200028e0671 */
[C---:B------:R-:W-:Y:S01]  /*4d40*/  IADD3 R108, P3, PT, R175.reuse, R108, RZ ;  /* 0x0000006caf6c7210 */ /* 0x040fe20007f7e0ff */
[----:B------:R-:W-:Y:S01]  /*4d50*/  IMAD.X R111, R176, 0x1, R111, P6 ;  /* 0x00000001b06f7824 */ /* 0x000fe200030e066f */
[C---:B------:R-:W-:Y:S01]  /*4d60*/  IADD3 R104, P5, PT, R175.reuse, R104, RZ ;  /* 0x00000068af687210 */ /* 0x040fe20007fbe0ff */
[----:B------:R-:W-:Y:S01]  /*4d70*/  IMAD.X R53, R174, 0x1, R53, P4 ;  /* 0x00000001ae357824 */ /* 0x000fe200020e0635 */
[----:B------:R-:W-:Y:S01]  /*4d80*/  IADD3 R102, P6, PT, R175, R102, RZ ;  /* 0x00000066af667210 */ /* 0x000fe20007fde0ff */
[C---:B------:R-:W-:Y:S01]  /*4d90*/  IMAD.X R109, R176.reuse, 0x1, R109, P3 ;  /* 0x00000001b06d7824 */ /* 0x040fe200018e066d */
        /* <DEDUP_REMOVED lines=8> */
[C---:B------:R-:W-:Y:S01]  /*4e20*/  IADD3 R40, P4, PT, R173.reuse, R40, RZ ;  /* 0x00000028ad287210 */ /* 0x040fe20007f9e0ff */
[C---:B------:R-:W-:Y:S01]  /*4e30*/  IMAD.X R97, R176.reuse, 0x1, R97, P5 ;  /* 0x00000001b0617824 */ /* 0x040fe200028e0661 */
[C---:B------:R-:W-:Y:S01]  /*4e40*/  IADD3 R84, P3, PT, R173.reuse, R84, RZ ;  /* 0x00000054ad547210 */ /* 0x040fe20007f7e0ff */
[----:B------:R-:W-:Y:S01]  /*4e50*/  IMAD.X R95, R176, 0x1, R95, P6 ;  /* 0x00000001b05f7824 */ /* 0x000fe200030e065f */
        /* <DEDUP_REMOVED lines=17> */
[----:B0-----:R-:W0:Y:S01]  /*4f70*/  SYNCS.PHASECHK.TRANS64.TRYWAIT P4, [UR6], R128 ;  /* 0x00000080ff0075a7 */ /* 0x001e220008081106 */
        /* <DEDUP_REMOVED lines=36> */
[----:B------:R-:W-:Y:S01]  /*51c0*/  IMAD.X R11, R174, 0x1, R11, P3 ;  /* 0x00000001ae0b7824 */ /* 0x000fe200018e060b */
[-C--:B------:R-:W-:Y:S01]  /*51d0*/  ISETP.GE.AND P3, PT, R20, R172.reuse, PT ;  /* 0x000000ac1400720c */ /* 0x080fe20003f66270 */
[----:B------:R-:W-:Y:S01]  /*51e0*/  IMAD.X R73, R174, 0x1, R73, P5 ;  /* 0x00000001ae497824 */ /* 0x000fe200028e0649 */
[-C--:B------:R-:W-:Y:S01]  /*51f0*/  ISETP.GE.AND P5, PT, R160, R172.reuse, PT ;  /* 0x000000aca000720c */ /* 0x080fe20003fa6270 */
[----:B------:R-:W-:Y:S01]  /*5200*/  IMAD.X R9, R174, 0x1, R9, P6 ;  /* 0x00000001ae097824 */ /* 0x000fe200030e0609 */
[----:B------:R-:W-:-:S02]  /*5210*/  ISETP.GE.AND P6, PT, R5, R172, PT ;  /* 0x000000ac0500720c */ /* 0x000fc40003fc6270 */
[----:B------:R-:W-:Y:S01]  /*5220*/  PRMT R179, RZ, 0x7610, R179 ;  /* 0x00007610ffb37816 */ /* 0x000fe200000000b3 */
[----:B0-----:R-:W-:Y:S10]  /*5230*/  @!P4 BRA `(.L_x_8) ;  /* 0x0000002000fcc947 */ /* 0x001ff40003800000 */
.L_x_16:
[-C--:B------:R-:W-:Y:S01]  /*5240*/  ISETP.GE.AND P4, PT, R21, R172.reuse, PT ;  /* 0x000000ac1500720c */ /* 0x080fe20003f86270 */
[----:B------:R-:W2:Y:S01]  /*5250*/  @!P3 LDG.E.U8 R179, desc[UR18][R8.64] ;  /* 0x0000001208b3b981 */ /* 0x000ea2000c1e1100 */
[----:B------:R-:W-:Y:S01]  /*5260*/  PRMT R181, RZ, 0x7610, R181 ;  /* 0x00007610ffb57816 */ /* 0x000fe200000000b5 */
[----:B------:R-:W-:Y:S01]  /*5270*/  @!P5 IMAD.MOV.U32 R128, RZ, RZ, R68 ;  /* 0x000000ffff80d224 */ /* 0x000fe200078e0044 */
[----:B------:R-:W-:Y:S01]  /*5280*/  PRMT R224, RZ, 0x7610, R224 ;  /* 0x00007610ffe07816 */ /* 0x000fe200000000e0 */
[----:B------:R-:W-:Y:S01]  /*5290*/  @!P5 IMAD.MOV.U32 R129, RZ, RZ, R73 ;  /* 0x000000ffff81d224 */ /* 0x000fe200078e0049 */
[----:B------:R-:W-:Y:S02]  /*52a0*/  PRMT R222, RZ, 0x7610, R222 ;  /* 0x00007610ffde7816 */ /* 0x000fe400000000de */
[----:B------:R-:W3:Y:S01]  /*52b0*/  @!P6 LDG.E.U8 R181, desc[UR18][R10.64] ;  /* 0x000000120ab5e981 */ /* 0x000ee2000c1e1100 */
[-C--:B------:R-:W-:Y:S02]  /*52c0*/  ISETP.GE.AND P6, PT, R161, R172.reuse, PT ;  /* 0x000000aca100720c */ /* 0x080fe40003fc6270 */
[-C--:B------:R-:W-:Y:S01]  /*52d0*/  ISETP.GE.AND P3, PT, R6, R172.reuse, PT ;  /* 0x000000ac0600720c */ /* 0x080fe20003f66270 */
[----:B------:R0:W4:Y:S01]  /*52e0*/  @!P5 LDG.E.U8 R224, desc[UR18][R128.64] ;  /* 0x0000001280e0d981 */ /* 0x000122000c1e1100 */
[----:B------:R-:W-:-:S02]  /*52f0*/  ISETP.GE.AND P5, PT, R7, R172, PT ;  /* 0x000000ac0700720c */ /* 0x000fc40003fa6270 */
[----:B------:R-:W-:Y:S01]  /*5300*/  PRMT R220, RZ, 0x7610, R220 ;  /* 0x00007610ffdc7816 */ /* 0x000fe200000000dc */
[----:B0-----:R-:W-:Y:S02]  /*5310*/  @!P4 IMAD.MOV.U32 R128, RZ, RZ, R54 ;  /* 0x000000ffff80c224 */ /* 0x001fe400078e0036 */
[----:B------:R-:W-:-:S05]  /*5320*/  @!P4 IMAD.MOV.U32 R129, RZ, RZ, R59 ;  /* 0x000000ffff81c224 */ /* 0x000fca00078e003b */
[----:B------:R0:W5:Y:S01]  /*5330*/  @!P4 LDG.E.U8 R222, desc[UR18][R128.64] ;  /* 0x0000001280dec981 */ /* 0x000162000c1e1100 */
[----:B------:R-:W-:Y:S02]  /*5340*/  ISETP.GE.AND P4, PT, R22, R172, PT ;  /* 0x000000ac1600720c */ /* 0x000fe40003f86270 */
[----:B------:R-:W-:Y:S02]  /*5350*/  PRMT R183, RZ, 0x7610, R183 ;  /* 0x00007610ffb77816 */ /* 0x000fe400000000b7 */
[----:B------:R-:W-:Y:S02]  /*5360*/  PRMT R185, RZ, 0x7610, R185 ;  /* 0x00007610ffb97816 */ /* 0x000fe400000000b9 */
[----:B------:R-:W-:Y:S02]  /*5370*/  PRMT R218, RZ, 0x7610, R218 ;  /* 0x00007610ffda7816 */ /* 0x000fe400000000da */
[----:B------:R-:W2:Y:S01]  /*5380*/  @!P3 LDG.E.U8 R183, desc[UR18][R12.64] ;  /* 0x000000120cb7b981 */ /* 0x000ea2000c1e1100 */
[----:B0-----:R-:W-:-:S02]  /*5390*/  @!P6 IMAD.MOV.U32 R128, RZ, RZ, R70 ;  /* 0x000000ffff80e224 */ /* 0x001fc400078e0046 */
[----:B------:R-:W-:Y:S01]  /*53a0*/  @!P6 IMAD.MOV.U32 R129, RZ, RZ, R75 ;  /* 0x000000ffff81e224 */ /* 0x000fe200078e004b */
[----:B------:R-:W2:Y:S04]  /*53b0*/  @!P5 LDG.E.U8 R185, desc[UR18][R16.64] ;  /* 0x0000001210b9d981 */ /* 0x000ea8000c1e1100 */
[----:B------:R0:W2:Y:S01]  /*53c0*/  @!P6 LDG.E.U8 R220, desc[UR18][R128.64] ;  /* 0x0000001280dce981 */ /* 0x0000a2000c1e1100 */
[-C--:B------:R-:W-:Y:S02]  /*53d0*/  ISETP.GE.AND P6, PT, R162, R172.reuse, PT ;  /* 0x000000aca200720c */ /* 0x080fe40003fc6270 */
[-C--:B------:R-:W-:Y:S02]  /*53e0*/  ISETP.GE.AND P3, PT, R14, R172.reuse, PT ;  /* 0x000000ac0e00720c */ /* 0x080fe40003f66270 */
[----:B------:R-:W-:Y:S01]  /*53f0*/  ISETP.GE.AND P5, PT, R15, R172, PT ;  /* 0x000000ac0f00720c */ /* 0x000fe20003fa6270 */
[----:B0-----:R-:W-:-:S02]  /*5400*/  @!P4 IMAD.MOV.U32 R128, RZ, RZ, R56 ;  /* 0x000000ffff80c224 */ /* 0x001fc400078e0038 */
[----:B------:R-:W-:Y:S01]  /*5410*/  @!P4 IMAD.MOV.U32 R129, RZ, RZ, R61 ;  /* 0x000000ffff81c224 */ /* 0x000fe200078e003d */
[----:B------:R-:W-:Y:S02]  /*5420*/  PRMT R187, RZ, 0x7610, R187 ;  /* 0x00007610ffbb7816 */ /* 0x000fe400000000bb */
[----:B------:R-:W-:Y:S02]  /*5430*/  PRMT R216, RZ, 0x7610, R216 ;  /* 0x00007610ffd87816 */ /* 0x000fe400000000d8 */
[----:B------:R0:W2:Y:S01]  /*5440*/  @!P4 LDG.E.U8 R218, desc[UR18][R128.64] ;  /* 0x0000001280dac981 */ /* 0x0000a2000c1e1100 */
[-C--:B------:R-:W-:Y:S02]  /*5450*/  ISETP.GE.AND P4, PT, R23, R172.reuse, PT ;  /* 0x000000ac1700720c */ /* 0x080fe40003f86270 */
[----:B------:R-:W-:Y:S01]  /*5460*/  PRMT R189, RZ, 0x7610, R189 ;  /* 0x00007610ffbd7816 */ /* 0x000fe200000000bd */
[----:B------:R-:W2:Y:S01]  /*5470*/  @!P3 LDG.E.U8 R187, desc[UR18][R18.64] ;  /* 0x0000001212bbb981 */ /* 0x000ea2000c1e1100 */
[----:B------:R-:W-:Y:S01]  /*5480*/  ISETP.GE.AND P3, PT, R25, R172, PT ;  /* 0x000000ac1900720c */ /* 0x000fe20003f66270 */
[----:B0-----:R-:W-:-:S02]  /*5490*/  @!P6 IMAD.MOV.U32 R128, RZ, RZ, R72 ;  /* 0x000000ffff80e224 */ /* 0x001fc400078e0048 */
[----:B------:R-:W-:-:S05]  /*54a0*/  @!P6 IMAD.MOV.U32 R129, RZ, RZ, R77 ;  /* 0x000000ffff81e224 */ /* 0x000fca00078e004d */
[----:B------:R0:W2:Y:S01]  /*54b0*/  @!P6 LDG.E.U8 R216, desc[UR18][R128.64] ;  /* 0x0000001280d8e981 */ /* 0x0000a2000c1e1100 */
[----:B------:R-:W-:Y:S02]  /*54c0*/  ISETP.GE.AND P6, PT, R163, R172, PT ;  /* 0x000000aca300720c */ /* 0x000fe40003fc6270 */
[----:B------:R-:W-:Y:S01]  /*54d0*/  PRMT R214, RZ, 0x7610, R214 ;  /* 0x00007610ffd67816 */ /* 0x000fe200000000d6 */
[----:B0-----:R-:W-:Y:S02]  /*54e0*/  @!P5 IMAD.MOV.U32 R128, RZ, RZ, R26 ;  /* 0x000000ffff80d224 */ /* 0x001fe400078e001a */
        /* <DEDUP_REMOVED lines=67> */
[----:B------:R-:W-:Y:S02]  /*5920*/  PRMT R200, RZ, 0x7610, R200 ;  /* 0x00007610ffc87816 */ /* 0x000fe400000000c8 */
[----:B------:R-:W-:Y:S01]  /*5930*/  ISETP.GE.AND P4, PT, R39, R172, PT ;  /* 0x000000ac2700720c */ /* 0x000fe20003f86270 */
        /* <DEDUP_REMOVED lines=8> */
[----:B------:R-:W-:Y:S01]  /*59c0*/  PRMT R198, RZ, 0x7610, R198 ;  /* 0x00007610ffc67816 */ /* 0x000fe200000000c6 */
[----:B0-----:R-:W-:Y:S02]  /*59d0*/  @!P5 IMAD.MOV.U32 R128, RZ, RZ, R48 ;  /* 0x000000ffff80d224 */ /* 0x001fe400078e0030 */
[----:B------:R-:W-:-:S05]  /*59e0*/  @!P5 IMAD.MOV.U32 R129, RZ, RZ, R53 ;  /* 0x000000ffff81d224 */ /* 0x000fca00078e0035 */
[----:B------:R0:W2:Y:S01]  /*59f0*/  @!P5 LDG.E.U8 R223, desc[UR18][R128.64] ;  /* 0x0000001280dfd981 */ /* 0x0000a2000c1e1100 */
[-C--:B------:R-:W-:Y:S02]  /*5a00*/  ISETP.GE.AND P5, PT, R167, R172.reuse, PT ;  /* 0x000000aca700720c */ /* 0x080fe40003fa6270 */
        /* <DEDUP_REMOVED lines=9> */
[----:B------:R0:W4:Y:S01]  /*5aa0*/  @!P3 LDG.E.U8 R221, desc[UR18][R128.64] ;  /* 0x0000001280ddb981 */ /* 0x000122000c1e1100 */
[----:B------:R-:W-:Y:S01]  /*5ab0*/  PRMT R219, RZ, 0x7610, R219 ;  /* 0x00007610ffdb7816 */ /* 0x000fe200000000db */
[----:B0-----:R-:W-:Y:S02]  /*5ac0*/  @!P5 IMAD.MOV.U32 R128, RZ, RZ, R82 ;  /* 0x000000ffff80d224 */ /* 0x001fe400078e0052 */
[----:B------:R-:W-:-:S05]  /*5ad0*/  @!P5 IMAD.MOV.U32 R129, RZ, RZ, R87 ;  /* 0x000000ffff81d224 */ /* 0x000fca00078e0057 */
[----:B------:R0:W4:Y:S01]  /*5ae0*/  @!P5 LDG.E.U8 R196, desc[UR18][R128.64] ;  /* 0x0000001280c4d981 */ /* 0x000122000c1e1100 */
[----:B------:R-:W-:Y:S01]  /*5af0*/  PRMT R194, RZ, 0x7610, R194 ;  /* 0x00007610ffc27816 */ /* 0x000fe200000000c2 */
[----:B0-----:R-:W-:Y:S02]  /*5b00*/  @!P6 IMAD.MOV.U32 R128, RZ, RZ, R52 ;  /* 0x000000ffff80e224 */ /* 0x001fe400078e0034 */
[----:B------:R-:W-:-:S05]  /*5b10*/  @!P6 IMAD.MOV.U32 R129, RZ, RZ, R57 ;  /* 0x000000ffff81e224 */ /* 0x000fca00078e0039 */
[----:B------:R0:W4:Y:S02]  /*5b20*/  @!P6 LDG.E.U8 R219, desc[UR18][R128.64] ;  /* 0x0000001280dbe981 */ /* 0x000124000c1e1100 */
[----:B0-----:R-:W-:Y:S02]  /*5b30*/  @!P4 IMAD.MOV.U32 R128, RZ, RZ, R84 ;  /* 0x000000ffff80c224 */ /* 0x001fe400078e0054 */
[----:B------:R-:W-:-:S05]  /*5b40*/  @!P4 IMAD.MOV.U32 R129, RZ, RZ, R89 ;  /* 0x000000ffff81c224 */ /* 0x000fca00078e0059 */
[----:B------:R0:W5:Y:S01]  /*5b50*/  @!P4 LDG.E.U8 R194, desc[UR18][R128.64] ;  /* 0x0000001280c2c981 */ /* 0x000162000c1e1100 */
[----:B------:R-:W-:Y:S01]  /*5b60*/  BAR.SYNC.DEFER_BLOCKING 0x0 ;  /* 0x0000000000007b1d */ /* 0x000fe20000010000 */
[----:B------:R-:W-:Y:S02]  /*5b70*/  ISETP.GE.AND P3, PT, R88, R172, PT ;  /* 0x000000ac5800720c */ /* 0x000fe40003f66270 */
[----:B------:R-:W-:Y:S02]  /*5b80*/  PRMT R193, RZ, 0x7610, R193 ;  /* 0x00007610ffc17816 */ /* 0x000fe400000000c1 */
[----:B------:R-:W-:-:S09]  /*5b90*/  PRMT R191, RZ, 0x7610, R191 ;  /* 0x00007610ffbf7816 */ /* 0x000fd200000000bf */
[----:B0-----:R-:W-:Y:S02]  /*5ba0*/  @!P3 IMAD.MOV.U32 R128, RZ, RZ, R132 ;  /* 0x000000ffff80b224 */ /* 0x001fe400078e0084 */
[----:B------:R-:W-:Y:S01]  /*5bb0*/  @!P3 IMAD.MOV.U32 R129, RZ, RZ, R133 ;  /* 0x000000ffff81b224 */ /* 0x000fe200078e0085 */
[----:B------:R-:W-:-:S04]  /*5bc0*/  PRMT R239, RZ, 0x7610, R239 ;  /* 0x00007610ffef7816 */ /* 0x000fc800000000ef */
[----:B------:R0:W5:Y:S02]  /*5bd0*/  @!P3 LDG.E.U8 R193, desc[UR18][R128.64] ;  /* 0x0000001280c1b981 */ /* 0x000164000c1e1100 */
[----:B0-----:R-:W-:Y:S02]  /*5be0*/  @!P3 IMAD.MOV.U32 R128, RZ, RZ, R140 ;  /* 0x000000ffff80b224 */ /* 0x001fe400078e008c */
[----:B------:R-:W-:-:S05]  /*5bf0*/  @!P3 IMAD.MOV.U32 R129, RZ, RZ, R141 ;  /* 0x000000ffff81b224 */ /* 0x000fca00078e008d */
[----:B------:R0:W5:Y:S01]  /*5c00*/  @!P3 LDG.E.U8 R191, desc[UR18][R128.64] ;  /* 0x0000001280bfb981 */ /* 0x000162000c1e1100 */
[----:B------:R-:W-:Y:S01]  /*5c10*/  PRMT R241, RZ, 0x7610, R241 ;  /* 0x00007610fff17816 */ /* 0x000fe200000000f1 */
        /* <DEDUP_REMOVED lines=13> */
[----:B------:R-:W-:Y:S01]  /*5cf0*/  @!P3 IMAD.MOV.U32 R129, RZ, RZ, R143 ;  /* 0x000000ffff81b224 */ /* 0x000fe200078e008f */
[----:B------:R-:W-:-:S04]  /*5d00*/  PRMT R217, RZ, 0x7610, R217 ;  /* 0x00007610ffd97816 */ /* 0x000fc800000000d9 */
[----:B------:R0:W5:Y:S01]  /*5d10*/  @!P3 LDG.E.U8 R236, desc[UR18][R128.64] ;  /* 0x0000001280ecb981 */ /* 0x000162000c1e1100 */
[----:B------:R-:W-:Y:S02]  /*5d20*/  PRMT R215, RZ, 0x7610, R215 ;  /* 0x00007610ffd77816 */ /* 0x000fe400000000d7 */
[----:B------:R-:W-:Y:S01]  /*5d30*/  PRMT R213, RZ, 0x7610, R213 ;  /* 0x00007610ffd57816 */ /* 0x000fe200000000d5 */
[----:B------:R-:W5:Y:S01]  /*5d40*/  @!P3 LDG.E.U8 R217, desc[UR18][R94.64] ;  /* 0x000000125ed9b981 */ /* 0x000f62000c1e1100 */
[----:B------:R-:W-:Y:S02]  /*5d50*/  PRMT R211, RZ, 0x7610, R211 ;  /* 0x00007610ffd37816 */ /* 0x000fe400000000d3 */
[----:B------:R-:W-:Y:S01]  /*5d60*/  PRMT R209, RZ, 0x7610, R209 ;  /* 0x00007610ffd17816 */ /* 0x000fe200000000d1 */
[----:B------:R-:W5:Y:S01]  /*5d70*/  @!P3 LDG.E.U8 R215, desc[UR18][R102.64] ;  /* 0x0000001266d7b981 */ /* 0x000f62000c1e1100 */
[----:B0-----:R-:W-:Y:S02]  /*5d80*/  @!P3 IMAD.MOV.U32 R128, RZ, RZ, R150 ;  /* 0x000000ffff80b224 */ /* 0x001fe400078e0096 */
[----:B------:R-:W-:Y:S01]  /*5d90*/  @!P3 IMAD.MOV.U32 R129, RZ, RZ, R151 ;  /* 0x000000ffff81b224 */ /* 0x000fe200078e0097 */
[----:B------:R-:W-:Y:S01]  /*5da0*/  PRMT R207, RZ, 0x7610, R207 ;  /* 0x00007610ffcf7816 */ /* 0x000fe200000000cf */
[----:B------:R-:W5:Y:S01]  /*5db0*/  @!P3 LDG.E.U8 R213, desc[UR18][R110.64] ;  /* 0x000000126ed5b981 */ /* 0x000f62000c1e1100 */
[----:B------:R-:W-:-:S02]  /*5dc0*/  PRMT R205, RZ, 0x7610, R205 ;  /* 0x00007610ffcd7816 */ /* 0x000fc400000000cd */
[----:B------:R-:W-:Y:S01]  /*5dd0*/  PRMT R203, RZ, 0x7610, R203 ;  /* 0x00007610ffcb7816 */ /* 0x000fe200000000cb */
[----:B------:R0:W5:Y:S01]  /*5de0*/  @!P3 LDG.E.U8 R238, desc[UR18][R128.64] ;  /* 0x0000001280eeb981 */ /* 0x000162000c1e1100 */
[----:B------:R-:W-:Y:S02]  /*5df0*/  PRMT R192, RZ, 0x7610, R192 ;  /* 0x00007610ffc07816 */ /* 0x000fe400000000c0 */
[----:B------:R-:W-:Y:S01]  /*5e00*/  PRMT R190, RZ, 0x7610, R190 ;  /* 0x00007610ffbe7816 */ /* 0x000fe200000000be */
[----:B------:R-:W5:Y:S01]  /*5e10*/  @!P3 LDG.E.U8 R211, desc[UR18][R118.64] ;  /* 0x0000001276d3b981 */ /* 0x000f62000c1e1100 */
[----:B------:R-:W-:Y:S02]  /*5e20*/  PRMT R188, RZ, 0x7610, R188 ;  /* 0x00007610ffbc7816 */ /* 0x000fe400000000bc */
[----:B------:R-:W-:Y:S01]  /*5e30*/  PRMT R186, RZ, 0x7610, R186 ;  /* 0x00007610ffba7816 */ /* 0x000fe200000000ba */
[----:B------:R-:W5:Y:S01]  /*5e40*/  @!P3 LDG.E.U8 R209, desc[UR18][R126.64] ;  /* 0x000000127ed1b981 */ /* 0x000f62000c1e1100 */
[----:B------:R-:W-:-:S02]  /*5e50*/  PRMT R184, RZ, 0x7610, R184 ;  /* 0x00007610ffb87816 */ /* 0x000fc400000000b8 */
[----:B------:R-:W-:Y:S02]  /*5e60*/  PRMT R182, RZ, 0x7610, R182 ;  /* 0x00007610ffb67816 */ /* 0x000fe400000000b6 */
[----:B------:R-:W-:Y:S02]  /*5e70*/  PRMT R180, RZ, 0x7610, R180 ;  /* 0x00007610ffb47816 */ /* 0x000fe400000000b4 */
[----:B------:R-:W-:Y:S02]  /*5e80*/  PRMT R178, RZ, 0x7610, R178 ;  /* 0x00007610ffb27816 */ /* 0x000fe400000000b2 */
[----:B------:R-:W-:Y:S02]  /*5e90*/  PRMT R201, RZ, 0x7610, R201 ;  /* 0x00007610ffc97816 */ /* 0x000fe400000000c9 */
[----:B------:R-:W-:Y:S02]  /*5ea0*/  PRMT R199, RZ, 0x7610, R199 ;  /* 0x00007610ffc77816 */ /* 0x000fe400000000c7 */
[----:B------:R-:W-:-:S02]  /*5eb0*/  PRMT R197, RZ, 0x7610, R197 ;  /* 0x00007610ffc57816 */ /* 0x000fc400000000c5 */
[----:B------:R-:W-:Y:S01]  /*5ec0*/  PRMT R195, RZ, 0x7610, R195 ;  /* 0x00007610ffc37816 */ /* 0x000fe200000000c3 */
[----:B0-----:R-:W-:Y:S01]  /*5ed0*/  @!P3 IMAD.MOV.U32 R128, RZ, RZ, R158 ;  /* 0x000000ffff80b224 */ /* 0x001fe200078e009e */
[----:B------:R-:W-:Y:S01]  /*5ee0*/  PRMT R226, RZ, 0x7610, R226 ;  /* 0x00007610ffe27816 */ /* 0x000fe200000000e2 */
[----:B------:R-:W-:Y:S01]  /*5ef0*/  @!P3 IMAD.MOV.U32 R129, RZ, RZ, R159 ;  /* 0x000000ffff81b224 */ /* 0x000fe200078e009f */
[----:B------:R-:W-:Y:S01]  /*5f00*/  PRMT R228, RZ, 0x7610, R228 ;  /* 0x00007610ffe47816 */ /* 0x000fe200000000e4 */
[----:B------:R-:W5:Y:S01]  /*5f10*/  @!P3 LDG.E.U8 R207, desc[UR18][R136.64] ;  /* 0x0000001288cfb981 */ /* 0x000f62000c1e1100 */
[----:B------:R-:W-:Y:S02]  /*5f20*/  PRMT R230, RZ, 0x7610, R230 ;  /* 0x00007610ffe67816 */ /* 0x000fe400000000e6 */
[----:B------:R-:W-:Y:S01]  /*5f30*/  PRMT R232, RZ, 0x7610, R232 ;  /* 0x00007610ffe87816 */ /* 0x000fe200000000e8 */
[----:B------:R-:W5:Y:S01]  /*5f40*/  @!P3 LDG.E.U8 R205, desc[UR18][R144.64] ;  /* 0x0000001290cdb981 */ /* 0x000f62000c1e1100 */
[----:B------:R-:W-:-:S03]  /*5f50*/  PRMT R240, RZ, 0x7610, R240 ;  /* 0x00007610fff07816 */ /* 0x000fc600000000f0 */
[----:B------:R-:W5:Y:S04]  /*5f60*/  @!P3 LDG.E.U8 R203, desc[UR18][R152.64] ;  /* 0x0000001298cbb981 */ /* 0x000f68000c1e1100 */
        /* <DEDUP_REMOVED lines=17> */
[----:B--2---:R0:W-:Y:S04]  /*6080*/  STS.U8 [R168+UR9+0x4000], R179 ;  /* 0x004000b3a8007988 */ /* 0x0041e80008000009 */
[----:B---3--:R0:W-:Y:S04]  /*6090*/  STS.U8 [R168+UR9+0x4200], R181 ;  /* 0x004200b5a8007988 */ /* 0x0081e80008000009 */
        /* <DEDUP_REMOVED lines=12> */
[----:B----4-:R0:W-:Y:S04]  /*6160*/  STS.U8 [R168+UR9+0x5c00], R221 ;  /* 0x005c00dda8007988 */ /* 0x0101e80008000009 */
[----:B------:R0:W-:Y:S04]  /*6170*/  STS.U8 [R168+UR9+0x5e00], R219 ;  /* 0x005e00dba8007988 */ /* 0x0001e80008000009 */
[----:B------:R0:W-:Y:S04]  /*6180*/  STS.U8 [R169+UR9+0x4100], R224 ;  /* 0x004100e0a9007988 */ /* 0x0001e80008000009 */
[----:B-----5:R0:W-:Y:S04]  /*6190*/  STS.U8 [R169+UR9+0x4300], R222 ;  /* 0x004300dea9007988 */ /* 0x0201e80008000009 */
        /* <DEDUP_REMOVED lines=14> */
[----:B------:R-:W-:Y:S01]  /*6280*/  ULEA UR6, UR11, UR9, 0x3 ;  /* 0x000000090b067291 */ /* 0x000fe2000f8e18ff */
[----:B------:R-:W-:-:S03]  /*6290*/  UMOV UR4, UR5 ;  /* 0x0000000500047c82 */ /* 0x000fc60008000000 */
[----:B------:R-:W-:Y:S01]  /*62a0*/  UIADD3 UR6, UPT, UPT, UR6, 0x8000, URZ ;  /* 0x0000800006067890 */ /* 0x000fe2000fffe0ff */
        /* <DEDUP_REMOVED lines=32> */
[----:B------:R1:W-:Y:S06]  /*64b0*/  MEMBAR.ALL.CTA ;  /* 0x0000000000007992 */ /* 0x0003ec0000008000 */
[----:B-1----:R-:W1:Y:S02]  /*64c0*/  FENCE.VIEW.ASYNC.S ;  /* 0x00000000000073c6 */ /* 0x002e640000000000 */
[----:B-1----:R-:W-:Y:S06]  /*64d0*/  BAR.SYNC.DEFER_BLOCKING 0x0 ;  /* 0x0000000000007b1d */ /* 0x002fec0000010000 */
[----:B------:R-:W-:Y:S05]  /*64e0*/  @P0 BRA `(.L_x_9) ;  /* 0x0000000000480947 */ /* 0x000fea0003800000 */
[----:B------:R-:W-:Y:S01]  /*64f0*/  UMOV UR13, 0x80004020 ;  /* 0x80004020000d7882 */ /* 0x000fe20000000000 */
[----:B------:R-:W-:Y:S01]  /*6500*/  UMOV UR15, 0x40004040 ;  /* 0x40004040000f7882 */ /* 0x000fe20000000000 */
[----:B------:R-:W-:Y:S01]  /*6510*/  UMOV UR16, 0x0 ;  /* 0x0000000000107882 */ /* 0x000fe20000000000 */
[----:B------:R-:W-:Y:S01]  /*6520*/  UMOV UR17, 0x4108010 ;  /* 0x0410801000117882 */ /* 0x000fe20000000000 */
[----:B------:R-:W-:Y:S01]  /*6530*/  UMOV UR32, 0x0 ;  /* 0x0000000000207882 */ /* 0x000fe20000000000 */
[----:B------:R-:W-:Y:S01]  /*6540*/  UMOV UR33, 0x4108010 ;  /* 0x0410801000217882 */ /* 0x000fe20000000000 */
[----:B------:R-:W-:Y:S01]  /*6550*/  UMOV UR34, 0x0 ;  /* 0x0000000000227882 */ /* 0x000fe20000000000 */
[----:B------:R-:W-:Y:S01]  /*6560*/  UMOV UR35, 0x4108010 ;  /* 0x0410801000237882 */ /* 0x000fe20000000000 */
[----:B------:R-:W-:Y:S01]  /*6570*/  UMOV UR7, URZ ;  /* 0x000000ff00077c82 */ /* 0x000fe20008000000 */
[----:B------:R1:W-:Y:S01]  /*6580*/  UTCQMMA gdesc[UR12], gdesc[UR14], tmem[UR8], tmem[UR16], idesc[UR17], UPT ;  /* 0x00ff100e0c0075ea */ /* 0x0003e2000b800308 */
        /* <DEDUP_REMOVED lines=8> */
.L_x_9:
[----:B------:R-:W-:Y:S01]  /*6610*/  VIADD R177, R177, 0xffffffff ;  /* 0xffffffffb1b17836 */ /* 0x000fe20000000000 */
[----:B------:R-:W-:Y:S01]  /*6620*/  UIADD3 UR11, UPT, UPT, UR11, 0x1, URZ ;  /* 0x000000010b0b7890 */ /* 0x000fe2000fffe0ff */
[----:B------:R-:W-:Y:S02]  /*6630*/  IMAD.U32 R128, RZ, RZ, UR4 ;  /* 0x00000004ff807e24 */ /* 0x000fe4000f8e00ff */
[----:B------:R-:W-:Y:S01]  /*6640*/  VIADD R172, R172, 0xffffff80 ;  /* 0xffffff80acac7836 */ /* 0x000fe20000000000 */
[----:B------:R-:W-:Y:S01]  /*6650*/  ISETP.NE.U32.AND P3, PT, R177, RZ, PT ;  /* 0x000000ffb100720c */ /* 0x000fe20003f65070 */
[----:B------:R-:W-:-:S04]  /*6660*/  UISETP.GT.AND UP0, UPT, UR11, 0x1, UPT ;  /* 0x000000010b00788c */ /* 0x000fc8000bf04270 */
[----:B-1----:R-:W-:Y:S02]  /*6670*/  USEL UR5, URZ, 0x1, !UP0 ;  /* 0x00000001ff057887 */ /* 0x002fe4000c000000 */
[----:B------:R-:W-:Y:S02]  /*6680*/  USEL UR11, UR11, URZ, !UP0 ;  /* 0x000000ff0b0b7287 */ /* 0x000fe4000c000000 */
[----:B------:R-:W-:-:S04]  /*6690*/  ULOP3.LUT UR5, UR4, UR5, URZ, 0x3c, !UPT ;  /* 0x0000000504057292 */ /* 0x000fc8000f8e3cff */
[----:B------:R-:W-:Y:S08]  /*66a0*/  @P3 BRA `(.L_x_10) ;  /* 0xffffffe000c83947 */ /* 0x000ff0000383ffff */
.L_x_7:
[----:B------:R-:W-:-:S13]  /*66b0*/  ISETP.GE.AND P0, PT, R4, 0x80, PT ;  /* 0x000000800400780c */ /* 0x000fda0003f06270 */
[----:B------:R-:W-:Y:S05]  /*66c0*/  @!P0 BRA `(.L_x_11) ;  /* 0x0000000000108947 */ /* 0x000fea0003800000 */
[----:B------:R-:W-:-:S06]  /*66d0*/  USHF.L.U32 UR4, UR4, 0x1f, URZ ;  /* 0x0000001f04047899 */ /* 0x000fcc00080006ff */
[----:B------:R-:W-:-:S04]  /*66e0*/  IMAD.U32 R4, RZ, RZ, UR4 ;  /* 0x00000004ff047e24 */ /* 0x000fc8000f8e00ff */
[----:B------:R-:W1:Y:S02]  /*66f0*/  SYNCS.PHASECHK.TRANS64.TRYWAIT P0, [UR6], R4 ;  /* 0x00000004ff0075a7 */ /* 0x000e640008001106 */
[----:B-1----:R-:W-:Y:S05]  /*6700*/  @!P0 BRA `(.L_x_12) ;  /* 0x0000000c00d48947 */ /* 0x002fea0003800000 */
.L_x_11:
[----:B------:R-:W-:Y:S01]  /*6710*/  BAR.SYNC.DEFER_BLOCKING 0x0 ;  /* 0x0000000000007b1d */ /* 0x000fe20000010000 */
[C---:B------:R-:W-:Y:S01]  /*6720*/  IMAD.SHL.U32 R26, R0.reuse, 0x20, RZ ;  /* 0x00000020001a7824 */ /* 0x040fe200078e00ff */
[--C-:B------:R-:W-:Y:S01]  /*6730*/  SHF.R.S32.HI R33, RZ, 0x5, R0.reuse ;  /* 0x00000005ff217819 */ /* 0x100fe20000011400 */
[C---:B------:R-:W-:Y:S01]  /*6740*/  IMAD.SHL.U32 R28, R0.reuse, 0x2, RZ ;  /* 0x00000002001c7824 */ /* 0x040fe200078e00ff */
[C---:B------:R-:W-:Y:S01]  /*6750*/  LOP3.LUT R25, R0.reuse, 0x80, RZ, 0xc0, !PT ;  /* 0x0000008000197812 */ /* 0x040fe200078ec0ff */
[----:B------:R-:W-:Y:S01]  /*6760*/  IMAD.SHL.U32 R27, R0, 0x10, RZ ;  /* 0x00000010001b7824 */ /* 0x000fe200078e00ff */
[----:B------:R-:W-:Y:S01]  /*6770*/  LOP3.LUT R26, R26, 0x300, RZ, 0xc0, !PT ;  /* 0x000003001a1a7812 */ /* 0x000fe200078ec0ff */
[----:B------:R-:W-:Y:S01]  /*6780*/  IMAD.SHL.U32 R32, R0, 0x40, RZ ;  /* 0x0000004000207824 */ /* 0x000fe200078e00ff */
[----:B------:R-:W-:Y:S01]  /*6790*/  LOP3.LUT R28, R28, 0x80, RZ, 0xc0, !PT ;  /* 0x000000801c1c7812 */ /* 0x000fe200078ec0ff */
[----:B------:R-:W-:Y:S01]  /*67a0*/  IMAD.SHL.U32 R31, R0, 0x8, RZ ;  /* 0x00000008001f7824 */ /* 0x000fe200078e00ff */
[----:B------:R-:W-:Y:S01]  /*67b0*/  LOP3.LUT R29, R26, 0x70, R27, 0xf8, !PT ;  /* 0x000000701a1d7812 */ /* 0x000fe200078ef81b */
[----:B------:R-:W1:Y:S01]  /*67c0*/  LDCU UR4, c[0x0][0x3b4] ;  /* 0x00007680ff0477ac */ /* 0x000e620008000800 */
[----:B------:R-:W-:Y:S01]  /*67d0*/  SGXT R26, R33, 0x1 ;  /* 0x00000001211a781a */ /* 0x000fe20000000200 */
[----:B------:R-:W-:Y:S01]  /*67e0*/  VIADD R28, R28, UR9 ;  /* 0x000000091c1c7c36 */ /* 0x000fe20008000000 */
[----:B------:R-:W-:Y:S01]  /*67f0*/  SHF.R.S32.HI R30, RZ, 0x2, R0 ;  /* 0x00000002ff1e7819 */ /* 0x000fe20000011400 */
[----:B------:R-:W2:Y:S01]  /*6800*/  LDCU.128 UR12, c[0x0][0x390] ;  /* 0x00007200ff0c77ac */ /* 0x000ea20008000c00 */
[----:B------:R-:W-:Y:S01]  /*6810*/  LOP3.LUT R26, R29, 0x840, R26, 0x78, !PT ;  /* 0x000008401d1a7812 */ /* 0x000fe200078e781a */
[----:B------:R-:W-:Y:S01]  /*6820*/  IMAD R25, R25, 0x8, R28 ;  /* 0x0000000819197824 */ /* 0x000fe200078e021c */
[----:B------:R-:W-:Y:S01]  /*6830*/  SGXT R30, R30, 0x1 ;  /* 0x000000011e1e781a */ /* 0x000fe20000000200 */
[----:B------:R-:W3:Y:S01]  /*6840*/  LDCU UR5, c[0x0][0x3b8] ;  /* 0x00007700ff0577ac */ /* 0x000ee20008000800 */
[----:B------:R-:W-:Y:S01]  /*6850*/  LOP3.LUT R27, R27, 0x30, RZ, 0xc0, !PT ;  /* 0x000000301b1b7812 */ /* 0x000fe200078ec0ff */
[----:B------:R-:W-:Y:S01]  /*6860*/  IMAD.IADD R25, R26, 0x1, R25 ;  /* 0x000000011a197824 */ /* 0x000fe200078e0219 */
[----:B------:R-:W-:Y:S01]  /*6870*/  LOP3.LUT R32, R32, 0x400, RZ, 0xc0, !PT ;  /* 0x0000040020207812 */ /* 0x000fe200078ec0ff */
[--C-:B------:R-:W-:Y:S01]  /*6880*/  IMAD.IADD R21, R21, 0x1, R3.reuse ;  /* 0x0000000115157824 */ /* 0x100fe200078e0203 */
[----:B------:R-:W4:Y:S02]  /*6890*/  @!P2 SYNCS.CCTL.IV [UR9+0x8000] ;  /* 0x00800000ff00a9b1 */ /* 0x000f240008000009 */
[----:B----4-:R-:W-:Y:S01]  /*68a0*/  BAR.SYNC.DEFER_BLOCKING 0x0 ;  /* 0x0000000000007b1d */ /* 0x010fe20000010000 */
[----:B------:R-:W-:Y:S01]  /*68b0*/  LOP3.LUT R30, R30, 0x840, RZ, 0xc0, !PT ;  /* 0x000008401e1e7812 */ /* 0x000fe200078ec0ff */
[--C-:B------:R-:W-:Y:S01]  /*68c0*/  IMAD.IADD R22, R22, 0x1, R3.reuse ;  /* 0x0000000116167824 */ /* 0x100fe200078e0203 */
[----:B------:R-:W-:Y:S01]  /*68d0*/  IADD3 R27, PT, PT, R27, UR9, R32 ;  /* 0x000000091b1b7c10 */ /* 0x000fe2000fffe020 */
[----:B------:R-:W-:Y:S01]  /*68e0*/  IMAD.IADD R23, R23, 0x1, R3 ;  /* 0x0000000117177824 */ /* 0x000fe200078e0203 */
[----:B------:R-:W-:Y:S01]  /*68f0*/  LOP3.LUT R31, R30, 0x40, R31, 0x78, !PT ;  /* 0x000000401e1f7812 */ /* 0x000fe200078e781f */
[----:B------:R-:W-:Y:S01]  /*6900*/  IMAD.IADD R24, R24, 0x1, R3 ;  /* 0x0000000118187824 */ /* 0x000fe200078e0203 */
[----:B------:R-:W-:Y:S01]  /*6910*/  LDTM.16dp32bit_t0_t15.x16 R4, tmem[UR10] ;  /* 0x0000000a000479ee */ /* 0x000fe20008a00000 */
[----:B------:R-:W4:Y:S01]  /*6920*/  LDTM.16dp32bit_t16_t31.x16 R4, tmem[UR10+0x10] ;  /* 0x0000100a000479ee */ /* 0x000f220008a20000 */
[----:B--2---:R-:W-:Y:S01]  /*6930*/  ISETP.GE.AND P0, PT, R2, UR14, PT ;  /* 0x0000000e02007c0c */ /* 0x004fe2000bf06270 */
[----:B------:R-:W2:Y:S01]  /*6940*/  @!P2 SYNCS.CCTL.IV [UR9+0x8008] ;  /* 0x00800800ff00a9b1 */ /* 0x000ea20008000009 */
[----:B------:R-:W-:Y:S01]  /*6950*/  NOP ;  /* 0x0000000000007918 */ /* 0x000fe20000000000 */
[----:B----4-:R-:W-:-:S02]  /*6960*/  F2FP.SATFINITE.E4M3.F32.PACK_AB_MERGE_C R4, R5, R4, RZ ;  /* 0x000000040504723e */ /* 0x010fc400048070ff */
[----:B------:R-:W-:Y:S02]  /*6970*/  F2FP.SATFINITE.E4M3.F32.PACK_AB_MERGE_C R12, R13, R12, RZ ;  /* 0x0000000c0d0c723e */ /* 0x000fe400048070ff */
[----:B------:R-:W-:Y:S02]  /*6980*/  F2FP.SATFINITE.E4M3.F32.PACK_AB_MERGE_C R8, R9, R8, RZ ;  /* 0x000000080908723e */ /* 0x000fe400048070ff */
[----:B------:R-:W-:Y:S02]  /*6990*/  LOP3.LUT R9, R4, 0xffff, RZ, 0xc0, !PT ;  /* 0x0000ffff04097812 */ /* 0x000fe400078ec0ff */
[----:B------:R-:W-:Y:S02]  /*69a0*/  LOP3.LUT R13, R12, 0xffff, RZ, 0xc0, !PT ;  /* 0x0000ffff0c0d7812 */ /* 0x000fe400078ec0ff */
[----:B------:R-:W-:Y:S02]  /*69b0*/  LOP3.LUT R8, R8, 0xffff, RZ, 0xc0, !PT ;  /* 0x0000ffff08087812 */ /* 0x000fe400078ec0ff */
[----:B------:R-:W-:-:S02]  /*69c0*/  F2FP.SATFINITE.E4M3.F32.PACK_AB_MERGE_C R6, R7, R6, RZ ;  /* 0x000000060706723e */ /* 0x000fc400048070ff */
[----:B------:R-:W-:Y:S02]  /*69d0*/  F2FP.SATFINITE.E4M3.F32.PACK_AB_MERGE_C R10, R11, R10, RZ ;  /* 0x0000000a0b0a723e */ /* 0x000fe400048070ff */
[----:B------:R-:W-:Y:S02]  /*69e0*/  F2FP.SATFINITE.E4M3.F32.PACK_AB_MERGE_C R14, R15, R14, RZ ;  /* 0x0000000e0f0e723e */ /* 0x000fe400048070ff */
[----:B------:R-:W-:Y:S02]  /*69f0*/  PRMT R4, R13, 0x3340, R0 ;  /* 0x000033400d047816 */ /* 0x000fe40000000000 */
[----:B------:R-:W-:Y:S02]  /*6a00*/  PRMT R5, R9, 0x3340, R8 ;  /* 0x0000334009057816 */ /* 0x000fe40000000008 */
[----:B------:R-:W-:Y:S02]  /*6a10*/  F2FP.SATFINITE.E4M3.F32.PACK_AB_MERGE_C R16, R17, R16, RZ ;  /* 0x000000101110723e */ /* 0x000fe400048070ff */
[----:B------:R-:W-:-:S02]  /*6a20*/  LOP3.LUT R15, R6, 0xffff, RZ, 0xc0, !PT ;  /* 0x0000ffff060f7812 */ /* 0x000fc400078ec0ff */
[----:B------:R-:W-:Y:S02]  /*6a30*/  LOP3.LUT R10, R10, 0xffff, RZ, 0xc0, !PT ;  /* 0x0000ffff0a0a7812 */ /* 0x000fe400078ec0ff */
[----:B------:R-:W-:Y:S02]  /*6a40*/  LOP3.LUT R17, R14, 0xffff, RZ, 0xc0, !PT ;  /* 0x0000ffff0e117812 */ /* 0x000fe400078ec0ff */
[----:B------:R-:W-:Y:S02]  /*6a50*/  PRMT R11, R5, 0x5410, R4 ;  /* 0x00005410050b7816 */ /* 0x000fe40000000004 */
[----:B------:R-:W-:Y:S02]  /*6a60*/  SHF.R.U32.HI R4, RZ, 0x8, R9 ;  /* 0x00000008ff047819 */ /* 0x000fe40000011609 */
[----:B------:R-:W-:Y:S02]  /*6a70*/  SHF.R.U32.HI R6, RZ, 0x8, R8 ;  /* 0x00000008ff067819 */ /* 0x000fe40000011608 */
[----:B------:R-:W-:-:S02]  /*6a80*/  SHF.R.U32.HI R5, RZ, 0x8, R15 ;  /* 0x00000008ff057819 */ /* 0x000fc4000001160f */
[----:B------:R-:W-:Y:S02]  /*6a90*/  SHF.R.U32.HI R7, RZ, 0x8, R10 ;  /* 0x00000008ff077819 */ /* 0x000fe4000001160a */
[----:B------:R-:W-:Y:S02]  /*6aa0*/  SHF.R.U32.HI R8, RZ, 0x8, R13 ;  /* 0x00000008ff087819 */ /* 0x000fe4000001160d */
[----:B------:R-:W-:Y:S02]  /*6ab0*/  SHF.R.U32.HI R9, RZ, 0x8, R17 ;  /* 0x00000008ff097819 */ /* 0x000fe40000011611 */
[----:B------:R-:W-:Y:S02]  /*6ac0*/  LOP3.LUT R13, R4, 0xffff, RZ, 0xc0, !PT ;  /* 0x0000ffff040d7812 */ /* 0x000fe400078ec0ff */
[----:B------:R-:W-:Y:S02]  /*6ad0*/  LOP3.LUT R4, R5, 0xffff, RZ, 0xc0, !PT ;  /* 0x0000ffff05047812 */ /* 0x000fe400078ec0ff */
[----:B------:R-:W-:-:S02]  /*6ae0*/  LOP3.LUT R7, R7, 0xffff, RZ, 0xc0, !PT ;  /* 0x0000ffff07077812 */ /* 0x000fc400078ec0ff */
[----:B------:R-:W-:Y:S02]  /*6af0*/  LOP3.LUT R6, R6, 0xffff, RZ, 0xc0, !PT ;  /* 0x0000ffff06067812 */ /* 0x000fe400078ec0ff */
[----:B------:R-:W-:Y:S02]  /*6b00*/  LOP3.LUT R8, R8, 0xffff, RZ, 0xc0, !PT ;  /* 0x0000ffff08087812 */ /* 0x000fe400078ec0ff */
[----:B------:R-:W-:Y:S02]  /*6b10*/  LOP3.LUT R9, R9, 0xffff, RZ, 0xc0, !PT ;  /* 0x0000ffff09097812 */ /* 0x000fe400078ec0ff */
[----:B------:R-:W-:Y:S02]  /*6b20*/  PRMT R15, R15, 0x3340, R10 ;  /* 0x000033400f0f7816 */ /* 0x000fe4000000000a */
[----:B------:R-:W-:Y:S02]  /*6b30*/  PRMT R7, R4, 0x3340, R7 ;  /* 0x0000334004077816 */ /* 0x000fe40000000007 */
[----:B------:R-:W-:-:S02]  /*6b40*/  F2FP.SATFINITE.E4M3.F32.PACK_AB_MERGE_C R18, R19, R18, RZ ;  /* 0x000000121312723e */ /* 0x000fc400048070ff */
[----:B------:R-:W-:Y:S02]  /*6b50*/  PRMT R10, R17, 0x3340, R0 ;  /* 0x00003340110a7816 */ /* 0x000fe40000000000 */
[----:B------:R-:W-:Y:S02]  /*6b60*/  PRMT R13, R13, 0x3340, R6 ;  /* 0x000033400d0d7816 */ /* 0x000fe40000000006 */
[----:B------:R-:W-:Y:S02]  /*6b70*/  PRMT R8, R8, 0x3340, R1 ;  /* 0x0000334008087816 */ /* 0x000fe40000000001 */
[----:B------:R-:W-:Y:S01]  /*6b80*/  PRMT R4, R9, 0x3340, R0 ;  /* 0x0000334009047816 */ /* 0x000fe20000000000 */
[----:B------:R-:W-:Y:S01]  /*6b90*/  IMAD.SHL.U32 R0, R0, 0x4, RZ ;  /* 0x0000000400007824 */ /* 0x000fe200078e00ff */
[----:B------:R-:W-:Y:S02]  /*6ba0*/  LOP3.LUT R16, R16, 0xffff, RZ, 0xc0, !PT ;  /* 0x0000ffff10107812 */ /* 0x000fe400078ec0ff */
[----:B------:R-:W-:-:S02]  /*6bb0*/  PRMT R15, R15, 0x5410, R10 ;  /* 0x000054100f0f7816 */ /* 0x000fc4000000000a */
[----:B------:R-:W-:Y:S02]  /*6bc0*/  PRMT R9, R13, 0x5410, R8 ;  /* 0x000054100d097816 */ /* 0x000fe40000000008 */
[----:B------:R-:W-:Y:S02]  /*6bd0*/  PRMT R7, R7, 0x5410, R4 ;  /* 0x0000541007077816 */ /* 0x000fe40000000004 */
[----:B------:R-:W-:Y:S02]  /*6be0*/  LOP3.LUT R18, R18, 0xffff, RZ, 0xc0, !PT ;  /* 0x0000ffff12127812 */ /* 0x000fe400078ec0ff */
[--C-:B------:R-:W-:Y:S02]  /*6bf0*/  PRMT R8, R11, 0x4210, R16.reuse ;  /* 0x000042100b087816 */ /* 0x100fe40000000010 */
[----:B------:R-:W-:Y:S02]  /*6c00*/  PRMT R9, R9, 0x5210, R16 ;  /* 0x0000521009097816 */ /* 0x000fe40000000010 */
[--C-:B------:R-:W-:Y:S01]  /*6c10*/  PRMT R10, R15, 0x4210, R18.reuse ;  /* 0x000042100f0a7816 */ /* 0x100fe20000000012 */
[----:B---3--:R-:W-:Y:S01]  /*6c20*/  IMAD R15, R21, UR5, RZ ;  /* 0x00000005150f7c24 */ /* 0x008fe2000f8e02ff */
[----:B------:R-:W-:-:S02]  /*6c30*/  PRMT R11, R7, 0x5210, R18 ;  /* 0x00005210070b7816 */ /* 0x000fc40000000012 */
[----:B------:R-:W-:Y:S02]  /*6c40*/  LOP3.LUT R0, R0, 0x380, RZ, 0xc0, !PT ;  /* 0x0000038000007812 */ /* 0x000fe400078ec0ff */
[----:B------:R-:W-:Y:S01]  /*6c50*/  LOP3.LUT R12, R3, R20, RZ, 0xfc, !PT ;  /* 0x00000014030c7212 */ /* 0x000fe200078efcff */
[----:B--2---:R2:W-:Y:S01]  /*6c60*/  STSM.16.M88.4 [R25], R8 ;  /* 0x0000000819007844 */ /* 0x0045e20000000200 */
[----:B------:R-:W-:Y:S01]  /*6c70*/  IADD3 R4, PT, PT, R31, R27, R0 ;  /* 0x0000001b1f047210 */ /* 0x000fe20007ffe000 */
[----:B-1----:R-:W-:Y:S01]  /*6c80*/  IMAD R0, R2, UR4, RZ ;  /* 0x0000000402007c24 */ /* 0x002fe2000f8e02ff */
[----:B------:R-:W-:Y:S01]  /*6c90*/  BAR.SYNC.DEFER_BLOCKING 0x0 ;  /* 0x0000000000007b1d */ /* 0x000fe20000010000 */
[C---:B------:R-:W-:Y:S01]  /*6ca0*/  IMAD R2, R12.reuse, UR5, RZ ;  /* 0x000000050c027c24 */ /* 0x040fe2000f8e02ff */
[----:B------:R-:W-:Y:S02]  /*6cb0*/  ISETP.LT.AND P4, PT, R12, UR15, !P0 ;  /* 0x0000000f0c007c0c */ /* 0x000fe4000c781270 */
[----:B------:R-:W-:-:S02]  /*6cc0*/  IADD3 R27, P2, PT, R0, UR12, RZ ;  /* 0x0000000c001b7c10 */ /* 0x000fc4000ff5e0ff */
[C-C-:B------:R-:W-:Y:S02]  /*6cd0*/  LOP3.LUT R16, R3.reuse, 0x38, R20.reuse, 0xfe, !PT ;  /* 0x0000003803107812 */ /* 0x140fe400078efe14 */
[C-C-:B------:R-:W-:Y:S02]  /*6ce0*/  LOP3.LUT R18, R3.reuse, 0x34, R20.reuse, 0xfe, !PT ;  /* 0x0000003403127812 */ /* 0x140fe400078efe14 */
[--C-:B--2---:R-:W-:Y:S02]  /*6cf0*/  LOP3.LUT R9, R3, 0x4, R20.reuse, 0xfe, !PT ;  /* 0x0000000403097812 */ /* 0x104fe400078efe14 */
[----:B------:R-:W-:Y:S02]  /*6d00*/  LEA.HI.X.SX32 R25, R0, UR13, 0x1, P2 ;  /* 0x0000000d00197c11 */ /* 0x000fe400090f0eff */
[----:B------:R-:W-:Y:S01]  /*6d10*/  IADD3 R8, P3, PT, R2, R27, RZ ;  /* 0x0000001b02087210 */ /* 0x000fe20007f7e0ff */
[----:B------:R-:W-:Y:S01]  /*6d20*/  IMAD R0, R9, UR5, RZ ;  /* 0x0000000509007c24 */ /* 0x000fe2000f8e02ff */
[----:B------:R-:W-:-:S02]  /*6d30*/  LOP3.LUT R10, R3, 0x8, R20, 0xfe, !PT ;  /* 0x00000008030a7812 */ /* 0x000fc400078efe14 */
[----:B------:R-:W-:Y:S02]  /*6d40*/  ISETP.LT.AND P2, PT, R9, UR15, !P0 ;  /* 0x0000000f09007c0c */ /* 0x000fe4000c741270 */
[----:B------:R-:W-:Y:S01]  /*6d50*/  LEA.HI.X.SX32 R9, R2, R25, 0x1, P3 ;  /* 0x0000001902097211 */ /* 0x000fe200018f0eff */
[C---:B------:R-:W-:Y:S01]  /*6d60*/  IMAD R2, R10.reuse, UR5, RZ ;  /* 0x000000050a027c24 */ /* 0x040fe2000f8e02ff */
[----:B------:R-:W1:Y:S01]  /*6d70*/  LDSM.16.M88.4 R4, [R4] ;  /* 0x000000000404783b */ /* 0x000e620000000200 */
[----:B------:R-:W-:Y:S02]  /*6d80*/  ISETP.LT.AND P3, PT, R10, UR15, !P0 ;  /* 0x0000000f0a007c0c */ /* 0x000fe4000c761270 */
[-C--:B------:R-:W-:Y:S02]  /*6d90*/  IADD3 R10, P6, PT, R0, R27.reuse, RZ ;  /* 0x0000001b000a7210 */ /* 0x080fe40007fde0ff */
[----:B------:R-:W-:Y:S02]  /*6da0*/  IADD3 R12, P5, PT, R2, R27, RZ ;  /* 0x0000001b020c7210 */ /* 0x000fe40007fbe0ff */
[----:B------:R-:W-:-:S02]  /*6db0*/  LEA.HI.X.SX32 R11, R0, R25, 0x1, P6 ;  /* 0x00000019000b7211 */ /* 0x000fc400030f0eff */
[----:B------:R-:W-:Y:S02]  /*6dc0*/  LEA.HI.X.SX32 R13, R2, R25, 0x1, P5 ;  /* 0x00000019020d7211 */ /* 0x000fe400028f0eff */
[----:B------:R-:W-:Y:S02]  /*6dd0*/  IADD3 R14, P6, PT, R15, R27, RZ ;  /* 0x0000001b0f0e7210 */ /* 0x000fe40007fde0ff */
[--C-:B------:R-:W-:Y:S02]  /*6de0*/  LOP3.LUT R0, R3, 0x10, R20.reuse, 0xfe, !PT ;  /* 0x0000001003007812 */ /* 0x100fe400078efe14 */
[----:B------:R-:W-:Y:S02]  /*6df0*/  LEA.HI.X.SX32 R15, R15, R25, 0x1, P6 ;  /* 0x000000190f0f7211 */ /* 0x000fe400030f0eff */
[----:B------:R-:W-:Y:S02]  /*6e00*/  LOP3.LUT R2, R3, 0x14, R20, 0xfe, !PT ;  /* 0x0000001403027812 */ /* 0x000fe400078efe14 */
[----:B------:R-:W-:-:S02]  /*6e10*/  ISETP.LT.AND P6, PT, R22, UR15, !P0 ;  /* 0x0000000f16007c0c */ /* 0x000fc4000c7c1270 */
[C---:B-1----:R-:W-:Y:S02]  /*6e20*/  PRMT R17, R4.reuse, 0x7770, RZ ;  /* 0x0000777004117816 */ /* 0x042fe400000000ff */
[----:B------:R-:W-:-:S03]  /*6e30*/  PRMT R19, R4, 0x7771, RZ ;  /* 0x0000777104137816 */ /* 0x000fc600000000ff */
[----:B------:R1:W-:Y:S01]  /*6e40*/  @P4 STG.E.U8 desc[UR18][R8.64], R17 ;  /* 0x0000001108004986 */ /* 0x0003e2000c101112 */
[----:B------:R-:W-:Y:S02]  /*6e50*/  ISETP.LT.AND P4, PT, R21, UR15, !P0 ;  /* 0x0000000f15007c0c */ /* 0x000fe4000c781270 */
[----:B------:R-:W-:Y:S01]  /*6e60*/  PRMT R21, R4, 0x7772, RZ ;  /* 0x0000777204157816 */ /* 0x000fe200000000ff */
[----:B------:R2:W-:Y:S01]  /*6e70*/  @P2 STG.E.U8 desc[UR18][R10.64], R19 ;  /* 0x000000130a002986 */ /* 0x0005e2000c101112 */
[C---:B------:R-:W-:Y:S01]  /*6e80*/  ISETP.LT.AND P2, PT, R2.reuse, UR15, !P0 ;  /* 0x0000000f02007c0c */ /* 0x040fe2000c741270 */
[----:B------:R-:W-:Y:S02]  /*6e90*/  IMAD R2, R2, UR5, RZ ;  /* 0x0000000502027c24 */ /* 0x000fe4000f8e02ff */
[----:B------:R3:W-:Y:S01]  /*6ea0*/  @P3 STG.E.U8 desc[UR18][R12.64], R21 ;  /* 0x000000150c003986 */ /* 0x0007e2000c101112 */
[C---:B------:R-:W-:Y:S01]  /*6eb0*/  ISETP.LT.AND P3, PT, R0.reuse, UR15, !P0 ;  /* 0x0000000f00007c0c */ /* 0x040fe2000c761270 */
[----:B------:R-:W-:Y:S01]  /*6ec0*/  IMAD R0, R0, UR5, RZ ;  /* 0x0000000500007c24 */ /* 0x000fe2000f8e02ff */
[----:B-1----:R-:W-:-:S02]  /*6ed0*/  PRMT R17, R4, 0x7773, RZ ;  /* 0x0000777304117816 */ /* 0x002fc400000000ff */
[----:B------:R-:W-:Y:S02]  /*6ee0*/  LOP3.LUT R4, R3, 0x18, R20, 0xfe, !PT ;  /* 0x0000001803047812 */ /* 0x000fe400078efe14 */
[----:B--2---:R-:W-:Y:S01]  /*6ef0*/  PRMT R19, R5, 0x7770, RZ ;  /* 0x0000777005137816 */ /* 0x004fe200000000ff */
[----:B------:R1:W-:Y:S01]  /*6f00*/  @P4 STG.E.U8 desc[UR18][R14.64], R17 ;  /* 0x000000110e004986 */ /* 0x0003e2000c101112 */
[-C--:B------:R-:W-:Y:S02]  /*6f10*/  IADD3 R8, P4, PT, R0, R27.reuse, RZ ;  /* 0x0000001b00087210 */ /* 0x080fe40007f9e0ff */
[----:B------:R-:W-:Y:S02]  /*6f20*/  IADD3 R10, P5, PT, R2, R27, RZ ;  /* 0x0000001b020a7210 */ /* 0x000fe40007fbe0ff */
[-C--:B------:R-:W-:Y:S01]  /*6f30*/  LEA.HI.X.SX32 R9, R0, R25.reuse, 0x1, P4 ;  /* 0x0000001900097211 */ /* 0x080fe200020f0eff */
[C---:B------:R-:W-:Y:S01]  /*6f40*/  IMAD R0, R4.reuse, UR5, RZ ;  /* 0x0000000504007c24 */ /* 0x040fe2000f8e02ff */
[----:B------:R-:W-:Y:S01]  /*6f50*/  ISETP.LT.AND P4, PT, R4, UR15, !P0 ;  /* 0x0000000f04007c0c */ /* 0x000fe2000c781270 */
[----:B------:R-:W-:Y:S01]  /*6f60*/  IMAD R4, R22, UR5, RZ ;  /* 0x0000000516047c24 */ /* 0x000fe2000f8e02ff */
[----:B------:R-:W-:Y:S01]  /*6f70*/  LEA.HI.X.SX32 R11, R2, R25, 0x1, P5 ;  /* 0x00000019020b7211 */ /* 0x000fe200028f0eff */
[----:B------:R2:W-:Y:S01]  /*6f80*/  @P3 STG.E.U8 desc[UR18][R8.64], R19 ;  /* 0x0000001308003986 */ /* 0x0005e2000c101112 */
[----:B---3--:R-:W-:-:S02]  /*6f90*/  IADD3 R12, P3, PT, R0, R27, RZ ;  /* 0x0000001b000c7210 */ /* 0x008fc40007f7e0ff */
[C---:B-1----:R-:W-:Y:S02]  /*6fa0*/  PRMT R17, R5.reuse, 0x7771, RZ ;  /* 0x0000777105117816 */ /* 0x042fe400000000ff */
[----:B------:R-:W-:Y:S02]  /*6fb0*/  LEA.HI.X.SX32 R13, R0, R25, 0x1, P3 ;  /* 0x00000019000d7211 */ /* 0x000fe400018f0eff */
[----:B------:R-:W-:Y:S01]  /*6fc0*/  PRMT R21, R5, 0x7772, RZ ;  /* 0x0000777205157816 */ /* 0x000fe200000000ff */
[----:B------:R1:W-:Y:S01]  /*6fd0*/  @P2 STG.E.U8 desc[UR18][R10.64], R17 ;  /* 0x000000110a002986 */ /* 0x0003e2000c101112 */
[C---:B------:R-:W-:Y:S02]  /*6fe0*/  IADD3 R14, P5, PT, R4.reuse, R27, RZ ;  /* 0x0000001b040e7210 */ /* 0x040fe40007fbe0ff */
[----:B------:R-:W-:Y:S01]  /*6ff0*/  LOP3.LUT R0, R3, 0x20, R20, 0xfe, !PT ;  /* 0x0000002003007812 */ /* 0x000fe200078efe14 */
[----:B------:R3:W-:Y:S01]  /*7000*/  @P4 STG.E.U8 desc[UR18][R12.64], R21 ;  /* 0x000000150c004986 */ /* 0x0007e2000c101112 */
[----:B------:R-:W-:-:S02]  /*7010*/  LEA.HI.X.SX32 R15, R4, R25, 0x1, P5 ;  /* 0x00000019040f7211 */ /* 0x000fc400028f0eff */
[----:B--2---:R-:W-:Y:S02]  /*7020*/  PRMT R19, R5, 0x7773, RZ ;  /* 0x0000777305137816 */ /* 0x004fe400000000ff */
[C-C-:B------:R-:W-:Y:S02]  /*7030*/  LOP3.LUT R9, R3.reuse, 0x24, R20.reuse, 0xfe, !PT ;  /* 0x0000002403097812 */ /* 0x140fe400078efe14 */
[C---:B------:R-:W-:Y:S01]  /*7040*/  ISETP.LT.AND P4, PT, R0.reuse, UR15, !P0 ;  /* 0x0000000f00007c0c */ /* 0x040fe2000c781270 */
[----:B------:R-:W-:Y:S01]  /*7050*/  IMAD R0, R0, UR5, RZ ;  /* 0x0000000500007c24 */ /* 0x000fe2000f8e02ff */
[----:B------:R-:W-:Y:S01]  /*7060*/  LOP3.LUT R2, R3, 0x28, R20, 0xfe, !PT ;  /* 0x0000002803027812 */ /* 0x000fe200078efe14 */
[----:B------:R2:W-:Y:S01]  /*7070*/  @P6 STG.E.U8 desc[UR18][R14.64], R19 ;  /* 0x000000130e006986 */ /* 0x0005e2000c101112 */
[C---:B------:R-:W-:Y:S01]  /*7080*/  ISETP.LT.AND P3, PT, R9.reuse, UR15, !P0 ;  /* 0x0000000f09007c0c */ /* 0x040fe2000c761270 */
[----:B------:R-:W-:Y:S01]  /*7090*/  IMAD R9, R9, UR5, RZ ;  /* 0x0000000509097c24 */ /* 0x000fe2000f8e02ff */
[-C--:B------:R-:W-:Y:S01]  /*70a0*/  IADD3 R4, P6, PT, R0, R27.reuse, RZ ;  /* 0x0000001b00047210 */ /* 0x080fe20007fde0ff */
[C---:B-1----:R-:W-:Y:S01]  /*70b0*/  IMAD R10, R2.reuse, UR5, RZ ;  /* 0x00000005020a7c24 */ /* 0x042fe2000f8e02ff */
[----:B------:R-:W-:Y:S01]  /*70c0*/  ISETP.LT.AND P2, PT, R2, UR15, !P0 ;  /* 0x0000000f02007c0c */ /* 0x000fe2000c741270 */
[----:B---3--:R-:W-:Y:S01]  /*70d0*/  IMAD R13, R18, UR5, RZ ;  /* 0x00000005120d7c24 */ /* 0x008fe2000f8e02ff */
[----:B------:R-:W-:-:S02]  /*70e0*/  IADD3 R2, P5, PT, R9, R27, RZ ;  /* 0x0000001b09027210 */ /* 0x000fc40007fbe0ff */
[----:B------:R-:W-:Y:S01]  /*70f0*/  LEA.HI.X.SX32 R5, R0, R25, 0x1, P6 ;  /* 0x0000001900057211 */ /* 0x000fe200030f0eff */
[----:B------:R-:W-:Y:S01]  /*7100*/  IMAD R0, R23, UR5, RZ ;  /* 0x0000000517007c24 */ /* 0x000fe2000f8e02ff */
[----:B------:R-:W-:Y:S01]  /*7110*/  IADD3 R8, P6, PT, R10, R27, RZ ;  /* 0x0000001b0a087210 */ /* 0x000fe20007fde0ff */
[----:B--2---:R-:W-:Y:S01]  /*7120*/  IMAD R14, R16, UR5, RZ ;  /* 0x00000005100e7c24 */ /* 0x004fe2000f8e02ff */
[----:B------:R-:W-:Y:S01]  /*7130*/  LOP3.LUT R12, R3, 0x30, R20, 0xfe, !PT ;  /* 0x00000030030c7812 */ /* 0x000fe200078efe14 */
[----:B------:R-:W-:Y:S01]  /*7140*/  IMAD R15, R24, UR5, RZ ;  /* 0x00000005180f7c24 */ /* 0x000fe2000f8e02ff */
[C---:B------:R-:W-:Y:S02]  /*7150*/  PRMT R17, R6.reuse, 0x7770, RZ ;  /* 0x0000777006117816 */ /* 0x040fe400000000ff */
[-C--:B------:R-:W-:Y:S02]  /*7160*/  LEA.HI.X.SX32 R3, R9, R25.reuse, 0x1, P5 ;  /* 0x0000001909037211 */ /* 0x080fe400028f0eff */
[----:B------:R-:W-:Y:S01]  /*7170*/  PRMT R19, R6, 0x7771, RZ ;  /* 0x0000777106137816 */ /* 0x000fe200000000ff */
[----:B------:R1:W-:Y:S01]  /*7180*/  @P4 STG.E.U8 desc[UR18][R4.64], R17 ;  /* 0x0000001104004986 */ /* 0x0003e2000c101112 */
[----:B------:R-:W-:-:S02]  /*7190*/  LEA.HI.X.SX32 R9, R10, R25, 0x1, P6 ;  /* 0x000000190a097211 */ /* 0x000fc400030f0eff */
[----:B------:R-:W-:Y:S01]  /*71a0*/  PRMT R21, R6, 0x7772, RZ ;  /* 0x0000777206157816 */ /* 0x000fe200000000ff */
[----:B------:R2:W-:Y:S01]  /*71b0*/  @P3 STG.E.U8 desc[UR18][R2.64], R19 ;  /* 0x0000001302003986 */ /* 0x0005e2000c101112 */
[C---:B------:R-:W-:Y:S01]  /*71c0*/  ISETP.LT.AND P4, PT, R12.reuse, UR15, !P0 ;  /* 0x0000000f0c007c0c */ /* 0x040fe2000c781270 */
[----:B------:R-:W-:Y:S01]  /*71d0*/  IMAD R12, R12, UR5, RZ ;  /* 0x000000050c0c7c24 */ /* 0x000fe2000f8e02ff */
[----:B------:R-:W-:Y:S01]  /*71e0*/  ISETP.LT.AND P5, PT, R23, UR15, !P0 ;  /* 0x0000000f17007c0c */ /* 0x000fe2000c7a1270 */
[----:B------:R3:W-:Y:S01]  /*71f0*/  @P2 STG.E.U8 desc[UR18][R8.64], R21 ;  /* 0x0000001508002986 */ /* 0x0007e2000c101112 */
[-C--:B------:R-:W-:Y:S02]  /*7200*/  IADD3 R10, P2, PT, R0, R27.reuse, RZ ;  /* 0x0000001b000a7210 */ /* 0x080fe40007f5e0ff */
[----:B-1----:R-:W-:Y:S02]  /*7210*/  IADD3 R4, P3, PT, R12, R27, RZ ;  /* 0x0000001b0c047210 */ /* 0x002fe40007f7e0ff */
[----:B------:R-:W-:-:S02]  /*7220*/  LEA.HI.X.SX32 R11, R0, R25, 0x1, P2 ;  /* 0x00000019000b7211 */ /* 0x000fc400010f0eff */
[C---:B--2---:R-:W-:Y:S02]  /*7230*/  IADD3 R2, P6, PT, R13.reuse, R27, RZ ;  /* 0x0000001b0d027210 */ /* 0x044fe40007fde0ff */
[----:B------:R-:W-:Y:S02]  /*7240*/  LEA.HI.X.SX32 R5, R12, R25, 0x1, P3 ;  /* 0x000000190c057211 */ /* 0x000fe400018f0eff */
[----:B---3--:R-:W-:Y:S02]  /*7250*/  IADD3 R8, P2, PT, R14, R27, RZ ;  /* 0x0000001b0e087210 */ /* 0x008fe40007f5e0ff */
[----:B------:R-:W-:Y:S02]  /*7260*/  ISETP.LT.AND P3, PT, R18, UR15, !P0 ;  /* 0x0000000f12007c0c */ /* 0x000fe4000c761270 */
[-C--:B------:R-:W-:Y:S02]  /*7270*/  LEA.HI.X.SX32 R3, R13, R25.reuse, 0x1, P6 ;  /* 0x000000190d037211 */ /* 0x080fe400030f0eff */
[----:B------:R-:W-:-:S02]  /*7280*/  LEA.HI.X.SX32 R9, R14, R25, 0x1, P2 ;  /* 0x000000190e097211 */ /* 0x000fc400010f0eff */
[C---:B------:R-:W-:Y:S02]  /*7290*/  IADD3 R12, P6, PT, R15.reuse, R27, RZ ;  /* 0x0000001b0f0c7210 */ /* 0x040fe40007fde0ff */
[----:B------:R-:W-:Y:S02]  /*72a0*/  ISETP.LT.AND P2, PT, R16, UR15, !P0 ;  /* 0x0000000f10007c0c */ /* 0x000fe4000c741270 */
[----:B------:R-:W-:Y:S02]  /*72b0*/  ISETP.LT.AND P0, PT, R24, UR15, !P0 ;  /* 0x0000000f18007c0c */ /* 0x000fe4000c701270 */
[----:B------:R-:W-:Y:S02]  /*72c0*/  LEA.HI.X.SX32 R13, R15, R25, 0x1, P6 ;  /* 0x000000190f0d7211 */ /* 0x000fe400030f0eff */
[----:B------:R-:W-:Y:S02]  /*72d0*/  PRMT R15, R6, 0x7773, RZ ;  /* 0x00007773060f7816 */ /* 0x000fe400000000ff */
[----:B------:R-:W-:-:S02]  /*72e0*/  PRMT R17, R7, 0x7770, RZ ;  /* 0x0000777007117816 */ /* 0x000fc400000000ff */
[C---:B------:R-:W-:Y:S01]  /*72f0*/  PRMT R19, R7.reuse, 0x7771, RZ ;  /* 0x0000777107137816 */ /* 0x040fe200000000ff */
[----:B------:R1:W-:Y:S01]  /*7300*/  @P5 STG.E.U8 desc[UR18][R10.64], R15 ;  /* 0x0000000f0a005986 */ /* 0x0003e2000c101112 */
[C---:B------:R-:W-:Y:S02]  /*7310*/  PRMT R21, R7.reuse, 0x7772, RZ ;  /* 0x0000777207157816 */ /* 0x040fe400000000ff */
[----:B------:R-:W-:Y:S01]  /*7320*/  PRMT R7, R7, 0x7773, RZ ;  /* 0x0000777307077816 */ /* 0x000fe200000000ff */
[----:B------:R1:W-:Y:S04]  /*7330*/  @P4 STG.E.U8 desc[UR18][R4.64], R17 ;  /* 0x0000001104004986 */ /* 0x0003e8000c101112 */
[----:B------:R1:W-:Y:S04]  /*7340*/  @P3 STG.E.U8 desc[UR18][R2.64], R19 ;  /* 0x0000001302003986 */ /* 0x0003e8000c101112 */
[----:B------:R1:W-:Y:S04]  /*7350*/  @P2 STG.E.U8 desc[UR18][R8.64], R21 ;  /* 0x0000001508002986 */ /* 0x0003e8000c101112 */
[----:B------:R1:W-:Y:S01]  /*7360*/  @P0 STG.E.U8 desc[UR18][R12.64], R7 ;  /* 0x000000070c000986 */ /* 0x0003e2000c101112 */
[----:B------:R-:W-:Y:S06]  /*7370*/  BAR.SYNC.DEFER_BLOCKING 0x0 ;  /* 0x0000000000007b1d */ /* 0x000fec0000010000 */
[----:B------:R-:W-:Y:S05]  /*7380*/  @P1 BRA `(.L_x_13) ;  /* 0x0000000000a01947 */ /* 0x000fea0003800000 */
[----:B------:R-:W2:Y:S01]  /*7390*/  S2UR UR5, SR_CgaCtaId ;  /* 0x00000000000579c3 */ /* 0x000ea20000008800 */
[----:B------:R-:W-:Y:S01]  /*73a0*/  NOP ;  /* 0x0000000000007918 */ /* 0x000fe20000000000 */
[----:B------:R-:W-:Y:S01]  /*73b0*/  UMOV UR4, 0x50 ;  /* 0x0000005000047882 */ /* 0x000fe20000000000 */
[----:B------:R-:W-:Y:S02]  /*73c0*/  IMAD.U32 R0, RZ, RZ, UR8 ;  /* 0x00000008ff007e24 */ /* 0x000fe4000f8e00ff */
[----:B-1----:R-:W-:Y:S02]  /*73d0*/  IMAD.MOV.U32 R3, RZ, RZ, 0x3 ;  /* 0x00000003ff037424 */ /* 0x002fe400078e00ff */
[----:B------:R-:W-:Y:S01]  /*73e0*/  IMAD.MOV.U32 R7, RZ, RZ, 0x1 ;  /* 0x00000001ff077424 */ /* 0x000fe200078e00ff */
[----:B------:R-:W-:-:S04]  /*73f0*/  LOP3.LUT R0, R0, 0xffff, RZ, 0xc0, !PT ;  /* 0x0000ffff00007812 */ /* 0x000fc800078ec0ff */
[----:B------:R-:W-:-:S05]  /*7400*/  SHF.R.U32.HI R0, RZ, 0x5, R0 ;  /* 0x00000005ff007819 */ /* 0x000fca0000011600 */
[----:B------:R-:W-:Y:S01]  /*7410*/  VIADD R2, R0, 0x10 ;  /* 0x0000001000027836 */ /* 0x000fe20000000000 */
[----:B------:R-:W-:Y:S01]  /*7420*/  SHF.L.U32 R0, R3, R0, RZ ;  /* 0x0000000003007219 */ /* 0x000fe200000006ff */
[----:B--2---:R-:W-:-:S03]  /*7430*/  ULEA UR6, UR5, UR4, 0x18 ;  /* 0x0000000405067291 */ /* 0x004fc6000f8ec0ff */
[----:B------:R-:W-:-:S04]  /*7440*/  SHF.L.U32 R3, R7, R2, RZ ;  /* 0x0000000207037219 */ /* 0x000fc800000006ff */
[----:B------:R-:W-:Y:S02]  /*7450*/  LOP3.LUT R0, R3, R0, RZ, 0xfc, !PT ;  /* 0x0000000003007212 */ /* 0x000fe400078efcff */
[----:B------:R-:W1:Y:S02]  /*7460*/  LDS R5, [UR6] ;  /* 0x00000006ff057984 */ /* 0x000e640008000800 */
[C---:B------:R-:W-:Y:S02]  /*7470*/  LOP3.LUT R2, R0.reuse, 0xffff, RZ, 0xc0, !PT ;  /* 0x0000ffff00027812 */ /* 0x040fe400078ec0ff */
[----:B-1----:R-:W-:-:S04]  /*7480*/  LOP3.LUT R3, R0, 0xffff, R5, 0x80, !PT ;  /* 0x0000ffff00037812 */ /* 0x002fc800078e8005 */
[----:B------:R-:W-:-:S13]  /*7490*/  ISETP.NE.AND P0, PT, R3, R2, PT ;  /* 0x000000020300720c */ /* 0x000fda0003f05270 */
[----:B------:R-:W-:Y:S05]  /*74a0*/  @P0 BRA `(.L_x_14) ;  /* 0x0000000000500947 */ /* 0x000fea0003800000 */
[----:B------:R-:W-:Y:S02]  /*74b0*/  SHF.R.U32.HI R5, RZ, 0x10, R5 ;  /* 0x00000010ff057819 */ /* 0x000fe40000011605 */
[----:B------:R-:W-:-:S04]  /*74c0*/  SHF.R.U32.HI R2, RZ, 0x10, R0 ;  /* 0x00000010ff027819 */ /* 0x000fc80000011600 */
[----:B------:R-:W-:-:S04]  /*74d0*/  LOP3.LUT R5, R5, R2, RZ, 0xc0, !PT ;  /* 0x0000000205057212 */ /* 0x000fc800078ec0ff */
[----:B------:R-:W-:-:S13]  /*74e0*/  ISETP.NE.AND P0, PT, R5, R2, PT ;  /* 0x000000020500720c */ /* 0x000fda0003f05270 */
[----:B------:R-:W-:Y:S05]  /*74f0*/  @P0 BRA `(.L_x_15) ;  /* 0x0000000000300947 */ /* 0x000fea0003800000 */
[----:B------:R-:W-:Y:S01]  /*7500*/  R2UR UR4, R0 ;  /* 0x00000000000472ca */ /* 0x000fe200000e0000 */
[----:B------:R-:W-:Y:S01]  /*7510*/  VOTEU.ANY UR5, UPT, PT ;  /* 0x0000000000057886 */ /* 0x000fe200038e0100 */
[----:B------:R-:W1:Y:S01]  /*7520*/  S2R R0, SR_LANEID ;  /* 0x0000000000007919 */ /* 0x000e620000000000 */
[----:B------:R-:W-:-:S10]  /*7530*/  UFLO.U32 UR5, UR5 ;  /* 0x00000005000572bd */ /* 0x000fd400080e0000 */
[----:B------:R-:W-:-:S06]  /*7540*/  ULOP3.LUT UR4, URZ, UR4, URZ, 0x33, !UPT ;  /* 0x00000004ff047292 */ /* 0x000fcc000f8e33ff */
[----:B------:R-:W-:-:S04]  /*7550*/  IMAD.U32 R2, RZ, RZ, UR4 ;  /* 0x00000004ff027e24 */ /* 0x000fc8000f8e00ff */
[----:B------:R-:W2:Y:S02]  /*7560*/  REDUX UR7, R2 ;  /* 0x00000000020773c4 */ /* 0x000ea40000000000 */
[----:B------:R3:W-:Y:S01]  /*7570*/  UTCATOMSWS.AND URZ, UR4 ;  /* 0x0000000400ff79e3 */ /* 0x0007e20008000000 */
[----:B-1----:R-:W-:Y:S01]  /*7580*/  ISETP.EQ.U32.AND P0, PT, R0, UR5, PT ;  /* 0x0000000500007c0c */ /* 0x002fe2000bf02070 */
[----:B--2---:R-:W-:-:S12]  /*7590*/  IMAD.U32 R0, RZ, RZ, UR7 ;  /* 0x00000007ff007e24 */ /* 0x004fd8000f8e00ff */
[----:B------:R3:W-:Y:S01]  /*75a0*/  @P0 ATOMS.AND RZ, [UR6], R0 ;  /* 0x00000000ffff098c */ /* 0x0007e2000a800006 */
[----:B------:R-:W-:Y:S05]  /*75b0*/  BRA `(.L_x_13) ;  /* 0x0000000000147947 */ /* 0x000fea0003800000 */
.L_x_15:
[----:B------:R-:W-:-:S07]  /*75c0*/  MOV R2, 0x75e0 ;  /* 0x000075e000027802 */ /* 0x000fce0000000f00 */
[----:B0-----:R-:W-:Y:S05]  /*75d0*/  CALL.REL.NOINC `($__internal_0_$__cuda_sm10x_tcgen05_guardrail_trap_col_being_dealloced_not_returned_by_alloc) ;  /* 0x00000000002c7944 */ /* 0x001fea0003c00000 */
[----:B------:R-:W-:Y:S05]  /*75e0*/  BRA `(.L_x_13) ;  /* 0x0000000000087947 */ /* 0x000fea0003800000 */
.L_x_14:
[----:B------:R-:W-:-:S07]  /*75f0*/  MOV R2, 0x7610 ;  /* 0x0000761000027802 */ /* 0x000fce0000000f00 */
[----:B0-----:R-:W-:Y:S05]  /*7600*/  CALL.REL.NOINC `($__internal_2_$__cuda_sm10x_tcgen05_guardrail_trap_unallocated_columns_being_dealloced) ;  /* 0x0000000000387944 */ /* 0x001fea0003c00000 */
.L_x_13:
[----:B------:R-:W-:Y:S01]  /*7610*/  NOP ;  /* 0x0000000000007918 */ /* 0x000fe20000000000 */
[----:B---3--:R-:W-:Y:S05]  /*7620*/  EXIT ;  /* 0x000000000000794d */ /* 0x008fea0003800000 */
.L_x_8:
[----:B------:R-:W0:Y:S02]  /*7630*/  SYNCS.PHASECHK.TRANS64.TRYWAIT P4, [UR6], R128 ;  /* 0x00000080ff0075a7 */ /* 0x000e240008081106 */
[----:B0-----:R-:W-:Y:S05]  /*7640*/  @!P4 BRA `(.L_x_8) ;  /* 0xfffffffc00f8c947 */ /* 0x001fea000383ffff */
[----:B------:R-:W-:Y:S05]  /*7650*/  BRA `(.L_x_16) ;  /* 0xffffffd800f87947 */ /* 0x000fea000383ffff */
.L_x_12:
[----:B------:R-:W1:Y:S02]  /*7660*/  SYNCS.PHASECHK.TRANS64.TRYWAIT P0, [UR6], R4 ;  /* 0x00000004ff0075a7 */ /* 0x000e640008001106 */
[----:B-1----:R-:W-:Y:S05]  /*7670*/  @!P0 BRA `(.L_x_12) ;  /* 0xfffffffc00f88947 */ /* 0x002fea000383ffff */
[----:B------:R-:W-:Y:S05]  /*7680*/  BRA `(.L_x_11) ;  /* 0xfffffff000207947 */ /* 0x000fea000383ffff */
        .weak           $__internal_0_$__cuda_sm10x_tcgen05_guardrail_trap_col_being_dealloced_not_returned_by_alloc
        .type           $__internal_0_$__cuda_sm10x_tcgen05_guardrail_trap_col_being_dealloced_not_returned_by_alloc,@function
        .size           $__internal_0_$__cuda_sm10x_tcgen05_guardrail_trap_col_being_dealloced_not_returned_by_alloc,($__internal_1_$__cuda_sm10x_tcgen05_guardrail_trap_phase_invalid_during_alloc - $__internal_0_$__cuda_sm10x_tcgen05_guardrail_trap_col_being_dealloced_not_returned_by_alloc)
$__internal_0_$__cuda_sm10x_tcgen05_guardrail_trap_col_being_dealloced_not_returned_by_alloc:
[----:B------:R-:W-:Y:S05]  /*7690*/  BPT.TRAP 0x1 ;  /* 0x000000040000795c */ /* 0x000fea0000300000 */
[----:B------:R-:W-:-:S04]  /*76a0*/  IMAD.MOV.U32 R3, RZ, RZ, 0x0 ;  /* 0x00000000ff037424 */ /* 0x000fc800078e00ff */
[----:B------:R-:W-:Y:S05]  /*76b0*/  RET.REL.NODEC R2 `(matmul_kernel) ;  /* 0xffffff8802507950 */ /* 0x000fea0003c3ffff */
        .weak           $__internal_1_$__cuda_sm10x_tcgen05_guardrail_trap_phase_invalid_during_alloc
        .type           $__internal_1_$__cuda_sm10x_tcgen05_guardrail_trap_phase_invalid_during_alloc,@function
        .size           $__internal_1_$__cuda_sm10x_tcgen05_guardrail_trap_phase_invalid_during_alloc,($__internal_2_$__cuda_sm10x_tcgen05_guardrail_trap_unallocated_columns_being_dealloced - $__internal_1_$__cuda_sm10x_tcgen05_guardrail_trap_phase_invalid_during_alloc)
$__internal_1_$__cuda_sm10x_tcgen05_guardrail_trap_phase_invalid_during_alloc:
[----:B------:R-:W-:Y:S05]  /*76c0*/  BPT.TRAP 0x1 ;  /* 0x000000040000795c */ /* 0x000fea0000300000 */
[----:B------:R-:W-:-:S04]  /*76d0*/  IMAD.MOV.U32 R3, RZ, RZ, 0x0 ;  /* 0x00000000ff037424 */ /* 0x000fc800078e00ff */
[----:B------:R-:W-:Y:S05]  /*76e0*/  RET.REL.NODEC R2 `(matmul_kernel) ;  /* 0xffffff8802447950 */ /* 0x000fea0003c3ffff */
        .weak           $__internal_2_$__cuda_sm10x_tcgen05_guardrail_trap_unallocated_columns_being_dealloced
        .type           $__internal_2_$__cuda_sm10x_tcgen05_guardrail_trap_unallocated_columns_being_dealloced,@function
        .size           $__internal_2_$__cuda_sm10x_tcgen05_guardrail_trap_unallocated_columns_being_dealloced,(.L_x_20 - $__internal_2_$__cuda_sm10x_tcgen05_guardrail_trap_unallocated_columns_being_dealloced)
$__internal_2_$__cuda_sm10x_tcgen05_guardrail_trap_unallocated_columns_being_dealloced:
[----:B------:R-:W-:Y:S05]  /*76f0*/  BPT.TRAP 0x1 ;  /* 0x000000040000795c */ /* 0x000fea0000300000 */
[----:B------:R-:W-:-:S04]  /*7700*/  IMAD.MOV.U32 R3, RZ, RZ, 0x0 ;  /* 0x00000000ff037424 */ /* 0x000fc800078e00ff */
[----:B------:R-:W-:Y:S05]  /*7710*/  RET.REL.NODEC R2 `(matmul_kernel) ;  /* 0xffffff8802387950 */ /* 0x000fea0003c3ffff */
.L_x_17:
[----:B------:R-:W-:-:S00]  /*7720*/  BRA `(.L_x_17) ;  /* 0xfffffffc00fc7947 */ /* 0x000fc0000383ffff */
[----:B------:R-:W-:-:S00]  /*7730*/  NOP ;  /* 0x0000000000007918 */ /* 0x000fc00000000000 */
        /* <DEDUP_REMOVED lines=12> */
.L_x_20:


//--------------------- .nv.shared.matmul_kernel  --------------------------
	.section	.nv.shared.matmul_kernel,"aw",@nobits
	.sectionflags	@""
	.align	16
	.zero		1024


//--------------------- .nv.shared.reserved.0     --------------------------
	.section	.nv.shared.reserved.0,"aw",@nobits
	.align	8
	.weak		__nv_reservedSMEM_offset_0_alias
	.size		__nv_reservedSMEM_offset_0_alias, 0, 64
	.other		__nv_reservedSMEM_offset_0_alias,@"STO_CUDA_RESERVED_SHARED STV_DEFAULT"
__nv_reservedSMEM_offset_0_alias:
	.zero		0
.nv.shared.reserved.0:
	.zero		64
	.weak		__nv_reservedSMEM_allocation_phase
	.type		__nv_reservedSMEM_allocation_phase,@object
	.size		__nv_reservedSMEM_allocation_phase,(.L_0 - __nv_reservedSMEM_allocation_phase)
__nv_reservedSMEM_allocation_phase:
	.zero		1
.L_0:
	.zero		7
	.weak		__nv_reservedSMEM_devtool_atexit_pc
	.type		__nv_reservedSMEM_devtool_atexit_pc,@object
	.size		__nv_reservedSMEM_devtool_atexit_pc,(__nv_reservedSMEM_allocation_mask - __nv_reservedSMEM_devtool_atexit_pc)
__nv_reservedSMEM_devtool_atexit_pc:
	.zero		8
	.weak		__nv_reservedSMEM_allocation_mask
	.type		__nv_reservedSMEM_allocation_mask,@object
	.size		__nv_reservedSMEM_allocation_mask,(.L_2 - __nv_reservedSMEM_allocation_mask)
__nv_reservedSMEM_allocation_mask:
	.zero		4
.L_2:


//--------------------- .nv.constant0.matmul_kernel --------------------------
	.section	.nv.constant0.matmul_kernel,"a",@progbits
	.sectionflags	@""
	.align	4
.nv.constant0.matmul_kernel:
	.zero		976


//--------------------- SYMBOLS --------------------------

	.type		.nv.reservedSmem.offset0,@object
	.size		.nv.reservedSmem.offset0,0x4
	.type		.nv.reservedSmem.cap,@object
	.size		.nv.reservedSmem.cap,0x4
